//
// Generated by NVIDIA NVVM Compiler
//
// Compiler Build ID: CL-36424714
// Cuda compilation tools, release 13.0, V13.0.88
// Based on NVVM 20.0.0
//

.version 9.0
.target sm_100
.address_size 64

	// .globl	_Z18conv2dGlobalKernelPKfPfiiS0_i

.visible .entry _Z18conv2dGlobalKernelPKfPfiiS0_i(
	.param .u64 .ptr .align 1 _Z18conv2dGlobalKernelPKfPfiiS0_i_param_0,
	.param .u64 .ptr .align 1 _Z18conv2dGlobalKernelPKfPfiiS0_i_param_1,
	.param .u32 _Z18conv2dGlobalKernelPKfPfiiS0_i_param_2,
	.param .u32 _Z18conv2dGlobalKernelPKfPfiiS0_i_param_3,
	.param .u64 .ptr .align 1 _Z18conv2dGlobalKernelPKfPfiiS0_i_param_4,
	.param .u32 _Z18conv2dGlobalKernelPKfPfiiS0_i_param_5
)
{
	.reg .pred 	%p<13>;
	.reg .b32 	%r<126>;
	.reg .b32 	%f<71>;
	.reg .b64 	%rd<47>;

	ld.param.u64 	%rd4, [_Z18conv2dGlobalKernelPKfPfiiS0_i_param_0];
	ld.param.u64 	%rd3, [_Z18conv2dGlobalKernelPKfPfiiS0_i_param_1];
	ld.param.u32 	%r32, [_Z18conv2dGlobalKernelPKfPfiiS0_i_param_2];
	ld.param.u32 	%r35, [_Z18conv2dGlobalKernelPKfPfiiS0_i_param_3];
	ld.param.u64 	%rd5, [_Z18conv2dGlobalKernelPKfPfiiS0_i_param_4];
	ld.param.u32 	%r34, [_Z18conv2dGlobalKernelPKfPfiiS0_i_param_5];
	cvta.to.global.u64 	%rd1, %rd5;
	cvta.to.global.u64 	%rd2, %rd4;
	mov.u32 	%r36, %ctaid.x;
	mov.u32 	%r37, %ntid.x;
	mov.u32 	%r38, %tid.x;
	mad.lo.s32 	%r1, %r36, %r37, %r38;
	mov.u32 	%r39, %ctaid.y;
	mov.u32 	%r40, %ntid.y;
	mov.u32 	%r41, %tid.y;
	mad.lo.s32 	%r42, %r39, %r40, %r41;
	setp.ge.s32 	%p1, %r1, %r32;
	setp.ge.s32 	%p2, %r42, %r35;
	or.pred  	%p3, %p1, %p2;
	@%p3 bra 	$L__BB0_17;
	shr.u32 	%r43, %r34, 31;
	add.s32 	%r44, %r34, %r43;
	shr.s32 	%r3, %r44, 1;
	neg.s32 	%r4, %r3;
	setp.lt.s32 	%p4, %r34, -1;
	mov.f32 	%f69, 0f00000000;
	@%p4 bra 	$L__BB0_16;
	add.s32 	%r5, %r32, -1;
	add.s32 	%r6, %r35, -1;
	abs.s32 	%r7, %r3;
	add.s32 	%r8, %r3, %r7;
	add.s32 	%r45, %r8, 1;
	and.b32  	%r9, %r45, 7;
	and.b32  	%r46, %r45, -8;
	neg.s32 	%r10, %r46;
	mov.f32 	%f69, 0f00000000;
	mov.u32 	%r118, %r4;
$L__BB0_3:
	mov.u32 	%r11, %r118;
	setp.lt.u32 	%p5, %r8, 7;
	add.s32 	%r47, %r11, %r42;
	max.s32 	%r48, %r47, 0;
	min.s32 	%r49, %r48, %r6;
	mul.lo.s32 	%r12, %r49, %r32;
	add.s32 	%r50, %r11, %r3;
	mul.lo.s32 	%r119, %r50, %r34;
	add.s32 	%r14, %r119, %r3;
	mov.u32 	%r124, %r4;
	@%p5 bra 	$L__BB0_7;
	sub.s32 	%r122, 3, %r3;
	sub.s32 	%r120, %r1, %r3;
	mov.u32 	%r121, %r10;
$L__BB0_5:
	.pragma "nounroll";
	max.s32 	%r51, %r120, 0;
	min.s32 	%r52, %r51, %r5;
	add.s32 	%r53, %r52, %r12;
	mul.wide.s32 	%rd6, %r53, 4;
	add.s64 	%rd7, %rd2, %rd6;
	ld.global.nc.f32 	%f18, [%rd7];
	mul.wide.s32 	%rd8, %r119, 4;
	add.s64 	%rd9, %rd1, %rd8;
	ld.global.nc.f32 	%f19, [%rd9];
	fma.rn.f32 	%f20, %f18, %f19, %f69;
	add.s32 	%r54, %r120, 1;
	max.s32 	%r55, %r54, 0;
	min.s32 	%r56, %r55, %r5;
	add.s32 	%r57, %r56, %r12;
	mul.wide.s32 	%rd10, %r57, 4;
	add.s64 	%rd11, %rd2, %rd10;
	ld.global.nc.f32 	%f21, [%rd11];
	ld.global.nc.f32 	%f22, [%rd9+4];
	fma.rn.f32 	%f23, %f21, %f22, %f20;
	add.s32 	%r58, %r120, 2;
	max.s32 	%r59, %r58, 0;
	min.s32 	%r60, %r59, %r5;
	add.s32 	%r61, %r60, %r12;
	mul.wide.s32 	%rd12, %r61, 4;
	add.s64 	%rd13, %rd2, %rd12;
	ld.global.nc.f32 	%f24, [%rd13];
	ld.global.nc.f32 	%f25, [%rd9+8];
	fma.rn.f32 	%f26, %f24, %f25, %f23;
	add.s32 	%r62, %r120, 3;
	max.s32 	%r63, %r62, 0;
	min.s32 	%r64, %r63, %r5;
	add.s32 	%r65, %r64, %r12;
	mul.wide.s32 	%rd14, %r65, 4;
	add.s64 	%rd15, %rd2, %rd14;
	ld.global.nc.f32 	%f27, [%rd15];
	ld.global.nc.f32 	%f28, [%rd9+12];
	fma.rn.f32 	%f29, %f27, %f28, %f26;
	add.s32 	%r66, %r120, 4;
	max.s32 	%r67, %r66, 0;
	min.s32 	%r68, %r67, %r5;
	add.s32 	%r69, %r68, %r12;
	mul.wide.s32 	%rd16, %r69, 4;
	add.s64 	%rd17, %rd2, %rd16;
	ld.global.nc.f32 	%f30, [%rd17];
	ld.global.nc.f32 	%f31, [%rd9+16];
	fma.rn.f32 	%f32, %f30, %f31, %f29;
	add.s32 	%r70, %r120, 5;
	max.s32 	%r71, %r70, 0;
	min.s32 	%r72, %r71, %r5;
	add.s32 	%r73, %r72, %r12;
	mul.wide.s32 	%rd18, %r73, 4;
	add.s64 	%rd19, %rd2, %rd18;
	ld.global.nc.f32 	%f33, [%rd19];
	ld.global.nc.f32 	%f34, [%rd9+20];
	fma.rn.f32 	%f35, %f33, %f34, %f32;
	add.s32 	%r74, %r120, 6;
	max.s32 	%r75, %r74, 0;
	min.s32 	%r76, %r75, %r5;
	add.s32 	%r77, %r76, %r12;
	mul.wide.s32 	%rd20, %r77, 4;
	add.s64 	%rd21, %rd2, %rd20;
	ld.global.nc.f32 	%f36, [%rd21];
	ld.global.nc.f32 	%f37, [%rd9+24];
	fma.rn.f32 	%f38, %f36, %f37, %f35;
	add.s32 	%r78, %r120, 7;
	max.s32 	%r79, %r78, 0;
	min.s32 	%r80, %r79, %r5;
	add.s32 	%r81, %r80, %r12;
	mul.wide.s32 	%rd22, %r81, 4;
	add.s64 	%rd23, %rd2, %rd22;
	ld.global.nc.f32 	%f39, [%rd23];
	ld.global.nc.f32 	%f40, [%rd9+28];
	fma.rn.f32 	%f69, %f39, %f40, %f38;
	add.s32 	%r122, %r122, 8;
	add.s32 	%r121, %r121, 8;
	add.s32 	%r120, %r120, 8;
	add.s32 	%r119, %r119, 8;
	setp.ne.s32 	%p6, %r121, 0;
	@%p6 bra 	$L__BB0_5;
	add.s32 	%r124, %r122, -3;
$L__BB0_7:
	setp.eq.s32 	%p7, %r9, 0;
	@%p7 bra 	$L__BB0_15;
	add.s32 	%r82, %r9, -1;
	setp.lt.u32 	%p8, %r82, 3;
	@%p8 bra 	$L__BB0_10;
	add.s32 	%r83, %r124, %r1;
	max.s32 	%r84, %r83, 0;
	min.s32 	%r85, %r84, %r5;
	add.s32 	%r86, %r85, %r12;
	mul.wide.s32 	%rd24, %r86, 4;
	add.s64 	%rd25, %rd2, %rd24;
	ld.global.nc.f32 	%f42, [%rd25];
	add.s32 	%r87, %r14, %r124;
	mul.wide.s32 	%rd26, %r87, 4;
	add.s64 	%rd27, %rd1, %rd26;
	ld.global.nc.f32 	%f43, [%rd27];
	fma.rn.f32 	%f44, %f42, %f43, %f69;
	add.s32 	%r88, %r83, 1;
	max.s32 	%r89, %r88, 0;
	min.s32 	%r90, %r89, %r5;
	add.s32 	%r91, %r90, %r12;
	mul.wide.s32 	%rd28, %r91, 4;
	add.s64 	%rd29, %rd2, %rd28;
	ld.global.nc.f32 	%f45, [%rd29];
	ld.global.nc.f32 	%f46, [%rd27+4];
	fma.rn.f32 	%f47, %f45, %f46, %f44;
	add.s32 	%r92, %r83, 2;
	max.s32 	%r93, %r92, 0;
	min.s32 	%r94, %r93, %r5;
	add.s32 	%r95, %r94, %r12;
	mul.wide.s32 	%rd30, %r95, 4;
	add.s64 	%rd31, %rd2, %rd30;
	ld.global.nc.f32 	%f48, [%rd31];
	ld.global.nc.f32 	%f49, [%rd27+8];
	fma.rn.f32 	%f50, %f48, %f49, %f47;
	add.s32 	%r96, %r83, 3;
	max.s32 	%r97, %r96, 0;
	min.s32 	%r98, %r97, %r5;
	add.s32 	%r99, %r98, %r12;
	mul.wide.s32 	%rd32, %r99, 4;
	add.s64 	%rd33, %rd2, %rd32;
	ld.global.nc.f32 	%f51, [%rd33];
	ld.global.nc.f32 	%f52, [%rd27+12];
	fma.rn.f32 	%f69, %f51, %f52, %f50;
	add.s32 	%r124, %r124, 4;
$L__BB0_10:
	add.s32 	%r101, %r8, 1;
	and.b32  	%r100, %r101, 3;
	setp.eq.s32 	%p9, %r100, 0;
	@%p9 bra 	$L__BB0_15;
	setp.eq.s32 	%p10, %r100, 1;
	@%p10 bra 	$L__BB0_13;
	add.s32 	%r102, %r124, %r1;
	max.s32 	%r103, %r102, 0;
	min.s32 	%r104, %r103, %r5;
	add.s32 	%r105, %r104, %r12;
	mul.wide.s32 	%rd34, %r105, 4;
	add.s64 	%rd35, %rd2, %rd34;
	ld.global.nc.f32 	%f54, [%rd35];
	add.s32 	%r106, %r14, %r124;
	mul.wide.s32 	%rd36, %r106, 4;
	add.s64 	%rd37, %rd1, %rd36;
	ld.global.nc.f32 	%f55, [%rd37];
	fma.rn.f32 	%f56, %f54, %f55, %f69;
	add.s32 	%r107, %r102, 1;
	max.s32 	%r108, %r107, 0;
	min.s32 	%r109, %r108, %r5;
	add.s32 	%r110, %r109, %r12;
	mul.wide.s32 	%rd38, %r110, 4;
	add.s64 	%rd39, %rd2, %rd38;
	ld.global.nc.f32 	%f57, [%rd39];
	ld.global.nc.f32 	%f58, [%rd37+4];
	fma.rn.f32 	%f69, %f57, %f58, %f56;
	add.s32 	%r124, %r124, 2;
$L__BB0_13:
	and.b32  	%r111, %r8, 1;
	setp.eq.b32 	%p11, %r111, 1;
	@%p11 bra 	$L__BB0_15;
	add.s32 	%r112, %r124, %r1;
	max.s32 	%r113, %r112, 0;
	min.s32 	%r114, %r113, %r5;
	add.s32 	%r115, %r114, %r12;
	mul.wide.s32 	%rd40, %r115, 4;
	add.s64 	%rd41, %rd2, %rd40;
	ld.global.nc.f32 	%f59, [%rd41];
	add.s32 	%r116, %r14, %r124;
	mul.wide.s32 	%rd42, %r116, 4;
	add.s64 	%rd43, %rd1, %rd42;
	ld.global.nc.f32 	%f60, [%rd43];
	fma.rn.f32 	%f69, %f59, %f60, %f69;
$L__BB0_15:
	add.s32 	%r118, %r11, 1;
	setp.ne.s32 	%p12, %r11, %r7;
	@%p12 bra 	$L__BB0_3;
$L__BB0_16:
	mad.lo.s32 	%r117, %r32, %r42, %r1;
	cvta.to.global.u64 	%rd44, %rd3;
	mul.wide.s32 	%rd45, %r117, 4;
	add.s64 	%rd46, %rd44, %rd45;
	st.global.f32 	[%rd46], %f69;
$L__BB0_17:
	ret;

}
	// .globl	_Z19gaussianConvolutionPKfPfiiS0_i
.visible .entry _Z19gaussianConvolutionPKfPfiiS0_i(
	.param .u64 .ptr .align 1 _Z19gaussianConvolutionPKfPfiiS0_i_param_0,
	.param .u64 .ptr .align 1 _Z19gaussianConvolutionPKfPfiiS0_i_param_1,
	.param .u32 _Z19gaussianConvolutionPKfPfiiS0_i_param_2,
	.param .u32 _Z19gaussianConvolutionPKfPfiiS0_i_param_3,
	.param .u64 .ptr .align 1 _Z19gaussianConvolutionPKfPfiiS0_i_param_4,
	.param .u32 _Z19gaussianConvolutionPKfPfiiS0_i_param_5
)
{
	.reg .pred 	%p<45>;
	.reg .b32 	%r<196>;
	.reg .b32 	%f<71>;
	.reg .b64 	%rd<47>;

	ld.param.u64 	%rd7, [_Z19gaussianConvolutionPKfPfiiS0_i_param_0];
	ld.param.u64 	%rd6, [_Z19gaussianConvolutionPKfPfiiS0_i_param_1];
	ld.param.u32 	%r105, [_Z19gaussianConvolutionPKfPfiiS0_i_param_2];
	ld.param.u32 	%r108, [_Z19gaussianConvolutionPKfPfiiS0_i_param_3];
	ld.param.u64 	%rd8, [_Z19gaussianConvolutionPKfPfiiS0_i_param_4];
	ld.param.u32 	%r107, [_Z19gaussianConvolutionPKfPfiiS0_i_param_5];
	cvta.to.global.u64 	%rd1, %rd8;
	cvta.to.global.u64 	%rd2, %rd7;
	mov.u32 	%r109, %ctaid.x;
	mov.u32 	%r110, %ntid.x;
	mul.lo.s32 	%r1, %r109, %r110;
	mov.u32 	%r2, %tid.x;
	add.s32 	%r3, %r1, %r2;
	mov.u32 	%r111, %ctaid.y;
	mov.u32 	%r112, %ntid.y;
	mov.u32 	%r113, %tid.y;
	mad.lo.s32 	%r114, %r111, %r112, %r113;
	shr.u32 	%r115, %r107, 31;
	add.s32 	%r116, %r107, %r115;
	shr.s32 	%r5, %r116, 1;
	setp.ge.s32 	%p1, %r3, %r105;
	setp.ge.s32 	%p2, %r114, %r108;
	or.pred  	%p3, %p1, %p2;
	@%p3 bra 	$L__BB1_65;
	neg.s32 	%r6, %r5;
	setp.lt.s32 	%p4, %r107, -1;
	mov.f32 	%f69, 0f00000000;
	@%p4 bra 	$L__BB1_64;
	shl.b32 	%r7, %r108, 1;
	shl.b32 	%r8, %r105, 1;
	abs.s32 	%r9, %r5;
	add.s32 	%r10, %r5, %r9;
	add.s32 	%r117, %r10, 1;
	and.b32  	%r11, %r117, 7;
	add.s32 	%r12, %r11, -1;
	and.b32  	%r13, %r117, 3;
	and.b32  	%r14, %r10, 1;
	max.s32 	%r118, %r5, %r6;
	add.s32 	%r119, %r5, %r118;
	add.s32 	%r120, %r119, 1;
	and.b32  	%r121, %r120, -8;
	neg.s32 	%r15, %r121;
	sub.s32 	%r122, %r5, %r1;
	sub.s32 	%r123, %r122, %r2;
	add.s32 	%r16, %r123, -4;
	add.s32 	%r124, %r5, %r8;
	sub.s32 	%r125, %r124, %r1;
	sub.s32 	%r17, %r125, %r2;
	mov.f32 	%f69, 0f00000000;
	mov.u32 	%r170, %r6;
$L__BB1_3:
	mov.u32 	%r18, %r170;
	add.s32 	%r19, %r18, %r114;
	setp.gt.s32 	%p5, %r19, -1;
	@%p5 bra 	$L__BB1_5;
	not.b32 	%r171, %r19;
	bra.uni 	$L__BB1_6;
$L__BB1_5:
	setp.lt.s32 	%p6, %r19, %r108;
	not.b32 	%r126, %r19;
	add.s32 	%r127, %r7, %r126;
	selp.b32 	%r171, %r19, %r127, %p6;
$L__BB1_6:
	setp.lt.u32 	%p7, %r10, 7;
	mul.lo.s32 	%r23, %r171, %r105;
	add.s32 	%r128, %r18, %r5;
	mul.lo.s32 	%r172, %r128, %r107;
	add.s32 	%r25, %r172, %r5;
	mov.u32 	%r191, %r6;
	@%p7 bra 	$L__BB1_34;
	sub.s32 	%r177, 3, %r5;
	sub.s32 	%r173, %r3, %r5;
	mov.u32 	%r174, %r17;
	mov.u32 	%r175, %r16;
	mov.u32 	%r176, %r15;
$L__BB1_8:
	.pragma "nounroll";
	setp.gt.s32 	%p8, %r173, -1;
	@%p8 bra 	$L__BB1_10;
	add.s32 	%r178, %r175, 3;
	bra.uni 	$L__BB1_11;
$L__BB1_10:
	setp.lt.s32 	%p9, %r173, %r105;
	add.s32 	%r129, %r174, -1;
	selp.b32 	%r178, %r173, %r129, %p9;
$L__BB1_11:
	add.s32 	%r130, %r178, %r23;
	mul.wide.s32 	%rd9, %r130, 4;
	add.s64 	%rd10, %rd2, %rd9;
	ld.global.nc.f32 	%f29, [%rd10];
	mul.wide.s32 	%rd11, %r172, 4;
	add.s64 	%rd3, %rd1, %rd11;
	ld.global.nc.f32 	%f30, [%rd3];
	fma.rn.f32 	%f3, %f29, %f30, %f69;
	add.s32 	%r37, %r173, 1;
	setp.lt.s32 	%p10, %r37, 0;
	@%p10 bra 	$L__BB1_13;
	setp.lt.s32 	%p11, %r37, %r105;
	add.s32 	%r131, %r174, -2;
	selp.b32 	%r179, %r37, %r131, %p11;
	bra.uni 	$L__BB1_14;
$L__BB1_13:
	add.s32 	%r179, %r175, 2;
$L__BB1_14:
	add.s32 	%r132, %r179, %r23;
	mul.wide.s32 	%rd12, %r132, 4;
	add.s64 	%rd13, %rd2, %rd12;
	ld.global.nc.f32 	%f31, [%rd13];
	ld.global.nc.f32 	%f32, [%rd3+4];
	fma.rn.f32 	%f4, %f31, %f32, %f3;
	add.s32 	%r41, %r173, 2;
	setp.lt.s32 	%p12, %r41, 0;
	@%p12 bra 	$L__BB1_16;
	setp.lt.s32 	%p13, %r41, %r105;
	add.s32 	%r133, %r174, -3;
	selp.b32 	%r180, %r41, %r133, %p13;
	bra.uni 	$L__BB1_17;
$L__BB1_16:
	add.s32 	%r180, %r175, 1;
$L__BB1_17:
	add.s32 	%r134, %r180, %r23;
	mul.wide.s32 	%rd14, %r134, 4;
	add.s64 	%rd15, %rd2, %rd14;
	ld.global.nc.f32 	%f33, [%rd15];
	ld.global.nc.f32 	%f34, [%rd3+8];
	fma.rn.f32 	%f5, %f33, %f34, %f4;
	add.s32 	%r45, %r173, 3;
	setp.lt.s32 	%p14, %r45, 0;
	@%p14 bra 	$L__BB1_19;
	setp.lt.s32 	%p15, %r45, %r105;
	add.s32 	%r135, %r174, -4;
	selp.b32 	%r181, %r45, %r135, %p15;
	bra.uni 	$L__BB1_20;
$L__BB1_19:
	mov.u32 	%r181, %r175;
$L__BB1_20:
	add.s32 	%r136, %r181, %r23;
	mul.wide.s32 	%rd16, %r136, 4;
	add.s64 	%rd17, %rd2, %rd16;
	ld.global.nc.f32 	%f35, [%rd17];
	ld.global.nc.f32 	%f36, [%rd3+12];
	fma.rn.f32 	%f6, %f35, %f36, %f5;
	add.s32 	%r48, %r173, 4;
	setp.lt.s32 	%p16, %r48, 0;
	@%p16 bra 	$L__BB1_22;
	setp.lt.s32 	%p17, %r48, %r105;
	add.s32 	%r137, %r174, -5;
	selp.b32 	%r182, %r48, %r137, %p17;
	bra.uni 	$L__BB1_23;
$L__BB1_22:
	add.s32 	%r182, %r175, -1;
$L__BB1_23:
	add.s32 	%r138, %r182, %r23;
	mul.wide.s32 	%rd18, %r138, 4;
	add.s64 	%rd19, %rd2, %rd18;
	ld.global.nc.f32 	%f37, [%rd19];
	ld.global.nc.f32 	%f38, [%rd3+16];
	fma.rn.f32 	%f7, %f37, %f38, %f6;
	add.s32 	%r52, %r173, 5;
	setp.lt.s32 	%p18, %r52, 0;
	@%p18 bra 	$L__BB1_25;
	setp.lt.s32 	%p19, %r52, %r105;
	add.s32 	%r139, %r174, -6;
	selp.b32 	%r183, %r52, %r139, %p19;
	bra.uni 	$L__BB1_26;
$L__BB1_25:
	add.s32 	%r183, %r175, -2;
$L__BB1_26:
	add.s32 	%r140, %r183, %r23;
	mul.wide.s32 	%rd20, %r140, 4;
	add.s64 	%rd21, %rd2, %rd20;
	ld.global.nc.f32 	%f39, [%rd21];
	ld.global.nc.f32 	%f40, [%rd3+20];
	fma.rn.f32 	%f8, %f39, %f40, %f7;
	add.s32 	%r56, %r173, 6;
	setp.lt.s32 	%p20, %r56, 0;
	@%p20 bra 	$L__BB1_28;
	setp.lt.s32 	%p21, %r56, %r105;
	add.s32 	%r141, %r174, -7;
	selp.b32 	%r184, %r56, %r141, %p21;
	bra.uni 	$L__BB1_29;
$L__BB1_28:
	add.s32 	%r184, %r175, -3;
$L__BB1_29:
	add.s32 	%r142, %r184, %r23;
	mul.wide.s32 	%rd22, %r142, 4;
	add.s64 	%rd23, %rd2, %rd22;
	ld.global.nc.f32 	%f41, [%rd23];
	ld.global.nc.f32 	%f42, [%rd3+24];
	fma.rn.f32 	%f9, %f41, %f42, %f8;
	add.s32 	%r60, %r173, 7;
	setp.lt.s32 	%p22, %r60, 0;
	@%p22 bra 	$L__BB1_31;
	setp.lt.s32 	%p23, %r60, %r105;
	add.s32 	%r143, %r174, -8;
	selp.b32 	%r185, %r60, %r143, %p23;
	bra.uni 	$L__BB1_32;
$L__BB1_31:
	add.s32 	%r185, %r175, -4;
$L__BB1_32:
	add.s32 	%r144, %r185, %r23;
	mul.wide.s32 	%rd24, %r144, 4;
	add.s64 	%rd25, %rd2, %rd24;
	ld.global.nc.f32 	%f43, [%rd25];
	ld.global.nc.f32 	%f44, [%rd3+28];
	fma.rn.f32 	%f69, %f43, %f44, %f9;
	add.s32 	%r177, %r177, 8;
	add.s32 	%r176, %r176, 8;
	add.s32 	%r175, %r175, -8;
	add.s32 	%r174, %r174, -8;
	add.s32 	%r173, %r173, 8;
	add.s32 	%r172, %r172, 8;
	setp.ne.s32 	%p24, %r176, 0;
	@%p24 bra 	$L__BB1_8;
	add.s32 	%r191, %r177, -3;
$L__BB1_34:
	setp.eq.s32 	%p25, %r11, 0;
	@%p25 bra 	$L__BB1_63;
	setp.lt.u32 	%p26, %r12, 3;
	@%p26 bra 	$L__BB1_49;
	add.s32 	%r72, %r191, %r3;
	setp.lt.s32 	%p27, %r72, 0;
	@%p27 bra 	$L__BB1_38;
	setp.lt.s32 	%p28, %r72, %r105;
	not.b32 	%r145, %r72;
	add.s32 	%r146, %r8, %r145;
	selp.b32 	%r187, %r72, %r146, %p28;
	bra.uni 	$L__BB1_39;
$L__BB1_38:
	not.b32 	%r187, %r72;
$L__BB1_39:
	add.s32 	%r147, %r187, %r23;
	mul.wide.s32 	%rd26, %r147, 4;
	add.s64 	%rd27, %rd2, %rd26;
	ld.global.nc.f32 	%f46, [%rd27];
	add.s32 	%r148, %r25, %r191;
	mul.wide.s32 	%rd28, %r148, 4;
	add.s64 	%rd4, %rd1, %rd28;
	ld.global.nc.f32 	%f47, [%rd4];
	fma.rn.f32 	%f13, %f46, %f47, %f69;
	add.s32 	%r76, %r72, 1;
	setp.lt.s32 	%p29, %r76, 0;
	@%p29 bra 	$L__BB1_41;
	setp.lt.s32 	%p30, %r76, %r105;
	sub.s32 	%r149, %r8, %r72;
	add.s32 	%r150, %r149, -2;
	selp.b32 	%r188, %r76, %r150, %p30;
	bra.uni 	$L__BB1_42;
$L__BB1_41:
	sub.s32 	%r188, -2, %r72;
$L__BB1_42:
	add.s32 	%r151, %r188, %r23;
	mul.wide.s32 	%rd29, %r151, 4;
	add.s64 	%rd30, %rd2, %rd29;
	ld.global.nc.f32 	%f48, [%rd30];
	ld.global.nc.f32 	%f49, [%rd4+4];
	fma.rn.f32 	%f14, %f48, %f49, %f13;
	add.s32 	%r80, %r72, 2;
	setp.lt.s32 	%p31, %r80, 0;
	@%p31 bra 	$L__BB1_44;
	setp.lt.s32 	%p32, %r80, %r105;
	sub.s32 	%r152, %r8, %r72;
	add.s32 	%r153, %r152, -3;
	selp.b32 	%r189, %r80, %r153, %p32;
	bra.uni 	$L__BB1_45;
$L__BB1_44:
	sub.s32 	%r189, -3, %r72;
$L__BB1_45:
	add.s32 	%r154, %r189, %r23;
	mul.wide.s32 	%rd31, %r154, 4;
	add.s64 	%rd32, %rd2, %rd31;
	ld.global.nc.f32 	%f50, [%rd32];
	ld.global.nc.f32 	%f51, [%rd4+8];
	fma.rn.f32 	%f15, %f50, %f51, %f14;
	add.s32 	%r84, %r72, 3;
	setp.lt.s32 	%p33, %r84, 0;
	@%p33 bra 	$L__BB1_47;
	setp.lt.s32 	%p34, %r84, %r105;
	sub.s32 	%r155, %r8, %r72;
	add.s32 	%r156, %r155, -4;
	selp.b32 	%r190, %r84, %r156, %p34;
	bra.uni 	$L__BB1_48;
$L__BB1_47:
	sub.s32 	%r190, -4, %r72;
$L__BB1_48:
	add.s32 	%r157, %r190, %r23;
	mul.wide.s32 	%rd33, %r157, 4;
	add.s64 	%rd34, %rd2, %rd33;
	ld.global.nc.f32 	%f52, [%rd34];
	ld.global.nc.f32 	%f53, [%rd4+12];
	fma.rn.f32 	%f69, %f52, %f53, %f15;
	add.s32 	%r191, %r191, 4;
$L__BB1_49:
	setp.eq.s32 	%p35, %r13, 0;
	@%p35 bra 	$L__BB1_63;
	setp.eq.s32 	%p36, %r13, 1;
	@%p36 bra 	$L__BB1_58;
	add.s32 	%r90, %r191, %r3;
	setp.lt.s32 	%p37, %r90, 0;
	@%p37 bra 	$L__BB1_53;
	setp.lt.s32 	%p38, %r90, %r105;
	not.b32 	%r158, %r90;
	add.s32 	%r159, %r8, %r158;
	selp.b32 	%r192, %r90, %r159, %p38;
	bra.uni 	$L__BB1_54;
$L__BB1_53:
	not.b32 	%r192, %r90;
$L__BB1_54:
	add.s32 	%r160, %r192, %r23;
	mul.wide.s32 	%rd35, %r160, 4;
	add.s64 	%rd36, %rd2, %rd35;
	ld.global.nc.f32 	%f55, [%rd36];
	add.s32 	%r161, %r25, %r191;
	mul.wide.s32 	%rd37, %r161, 4;
	add.s64 	%rd5, %rd1, %rd37;
	ld.global.nc.f32 	%f56, [%rd5];
	fma.rn.f32 	%f19, %f55, %f56, %f69;
	add.s32 	%r94, %r90, 1;
	setp.lt.s32 	%p39, %r94, 0;
	@%p39 bra 	$L__BB1_56;
	setp.lt.s32 	%p40, %r94, %r105;
	sub.s32 	%r162, %r8, %r90;
	add.s32 	%r163, %r162, -2;
	selp.b32 	%r193, %r94, %r163, %p40;
	bra.uni 	$L__BB1_57;
$L__BB1_56:
	sub.s32 	%r193, -2, %r90;
$L__BB1_57:
	add.s32 	%r164, %r193, %r23;
	mul.wide.s32 	%rd38, %r164, 4;
	add.s64 	%rd39, %rd2, %rd38;
	ld.global.nc.f32 	%f57, [%rd39];
	ld.global.nc.f32 	%f58, [%rd5+4];
	fma.rn.f32 	%f69, %f57, %f58, %f19;
	add.s32 	%r191, %r191, 2;
$L__BB1_58:
	setp.ne.s32 	%p41, %r14, 0;
	@%p41 bra 	$L__BB1_63;
	add.s32 	%r100, %r191, %r3;
	setp.lt.s32 	%p42, %r100, 0;
	@%p42 bra 	$L__BB1_61;
	setp.lt.s32 	%p43, %r100, %r105;
	not.b32 	%r165, %r100;
	add.s32 	%r166, %r8, %r165;
	selp.b32 	%r195, %r100, %r166, %p43;
	bra.uni 	$L__BB1_62;
$L__BB1_61:
	not.b32 	%r195, %r100;
$L__BB1_62:
	add.s32 	%r167, %r195, %r23;
	mul.wide.s32 	%rd40, %r167, 4;
	add.s64 	%rd41, %rd2, %rd40;
	ld.global.nc.f32 	%f59, [%rd41];
	add.s32 	%r168, %r25, %r191;
	mul.wide.s32 	%rd42, %r168, 4;
	add.s64 	%rd43, %rd1, %rd42;
	ld.global.nc.f32 	%f60, [%rd43];
	fma.rn.f32 	%f69, %f59, %f60, %f69;
$L__BB1_63:
	add.s32 	%r170, %r18, 1;
	setp.ne.s32 	%p44, %r18, %r9;
	@%p44 bra 	$L__BB1_3;
$L__BB1_64:
	mad.lo.s32 	%r169, %r105, %r114, %r3;
	cvta.to.global.u64 	%rd44, %rd6;
	mul.wide.s32 	%rd45, %r169, 4;
	add.s64 	%rd46, %rd44, %rd45;
	st.global.f32 	[%rd46], %f69;
$L__BB1_65:
	ret;

}
	// .globl	_Z16sobelConvolutionPKfPfiiS0_S0_i
.visible .entry _Z16sobelConvolutionPKfPfiiS0_S0_i(
	.param .u64 .ptr .align 1 _Z16sobelConvolutionPKfPfiiS0_S0_i_param_0,
	.param .u64 .ptr .align 1 _Z16sobelConvolutionPKfPfiiS0_S0_i_param_1,
	.param .u32 _Z16sobelConvolutionPKfPfiiS0_S0_i_param_2,
	.param .u32 _Z16sobelConvolutionPKfPfiiS0_S0_i_param_3,
	.param .u64 .ptr .align 1 _Z16sobelConvolutionPKfPfiiS0_S0_i_param_4,
	.param .u64 .ptr .align 1 _Z16sobelConvolutionPKfPfiiS0_S0_i_param_5,
	.param .u32 _Z16sobelConvolutionPKfPfiiS0_S0_i_param_6
)
{
	.reg .pred 	%p<73>;
	.reg .b32 	%r<252>;
	.reg .b32 	%f<112>;
	.reg .b64 	%rd<79>;

	ld.param.u64 	%rd15, [_Z16sobelConvolutionPKfPfiiS0_S0_i_param_0];
	ld.param.u64 	%rd12, [_Z16sobelConvolutionPKfPfiiS0_S0_i_param_1];
	ld.param.u32 	%r98, [_Z16sobelConvolutionPKfPfiiS0_S0_i_param_2];
	ld.param.u32 	%r99, [_Z16sobelConvolutionPKfPfiiS0_S0_i_param_3];
	ld.param.u64 	%rd13, [_Z16sobelConvolutionPKfPfiiS0_S0_i_param_4];
	ld.param.u64 	%rd14, [_Z16sobelConvolutionPKfPfiiS0_S0_i_param_5];
	ld.param.u32 	%r100, [_Z16sobelConvolutionPKfPfiiS0_S0_i_param_6];
	cvta.to.global.u64 	%rd1, %rd14;
	cvta.to.global.u64 	%rd2, %rd13;
	cvta.to.global.u64 	%rd3, %rd15;
	mov.u32 	%r101, %ctaid.x;
	mov.u32 	%r102, %ntid.x;
	mov.u32 	%r103, %tid.x;
	mad.lo.s32 	%r1, %r101, %r102, %r103;
	mov.u32 	%r104, %ctaid.y;
	mov.u32 	%r105, %ntid.y;
	mov.u32 	%r106, %tid.y;
	mad.lo.s32 	%r2, %r104, %r105, %r106;
	setp.ge.s32 	%p1, %r2, %r98;
	setp.ge.s32 	%p2, %r1, %r99;
	or.pred  	%p3, %p1, %p2;
	@%p3 bra 	$L__BB2_89;
	shl.b32 	%r3, %r99, 1;
	shl.b32 	%r4, %r98, 1;
	setp.ne.s64 	%p4, %rd13, 0;
	mov.f32 	%f110, 0f00000000;
	mov.f32 	%f111, 0f00000000;
	@%p4 bra 	$L__BB2_31;
	setp.eq.s64 	%p50, %rd14, 0;
	@%p50 bra 	$L__BB2_88;
	setp.eq.s32 	%p51, %r2, 0;
	add.s32 	%r185, %r2, -1;
	setp.gt.s32 	%p52, %r2, %r99;
	sub.s32 	%r5, %r3, %r2;
	selp.b32 	%r186, %r5, %r185, %p52;
	selp.b32 	%r187, 0, %r186, %p51;
	mul.lo.s32 	%r6, %r187, %r98;
	setp.lt.s32 	%p53, %r1, 1;
	@%p53 bra 	$L__BB2_22;
	add.s32 	%r188, %r1, -1;
	setp.gt.u32 	%p54, %r1, %r98;
	sub.s32 	%r189, %r4, %r1;
	selp.b32 	%r231, %r189, %r188, %p54;
	bra.uni 	$L__BB2_23;
$L__BB2_5:
	neg.s32 	%r225, %r1;
$L__BB2_6:
	setp.lt.s32 	%p62, %r1, 0;
	add.s32 	%r203, %r225, %r35;
	mul.wide.s32 	%rd62, %r203, 4;
	add.s64 	%rd63, %rd3, %rd62;
	ld.global.nc.f32 	%f92, [%rd63];
	mul.wide.s32 	%rd64, %r100, 4;
	add.s64 	%rd4, %rd1, %rd64;
	ld.global.nc.f32 	%f93, [%rd4];
	fma.rn.f32 	%f1, %f92, %f93, %f9;
	@%p62 bra 	$L__BB2_8;
	setp.lt.u32 	%p63, %r1, %r98;
	not.b32 	%r204, %r1;
	add.s32 	%r205, %r4, %r204;
	selp.b32 	%r226, %r1, %r205, %p63;
	bra.uni 	$L__BB2_9;
$L__BB2_8:
	not.b32 	%r226, %r1;
$L__BB2_9:
	setp.lt.s32 	%p64, %r1, -1;
	add.s32 	%r206, %r226, %r35;
	mul.wide.s32 	%rd65, %r206, 4;
	add.s64 	%rd66, %rd3, %rd65;
	ld.global.nc.f32 	%f94, [%rd66];
	ld.global.nc.f32 	%f95, [%rd4+4];
	fma.rn.f32 	%f2, %f94, %f95, %f1;
	@%p64 bra 	$L__BB2_11;
	add.s32 	%r207, %r1, 1;
	setp.lt.u32 	%p65, %r207, %r98;
	sub.s32 	%r208, %r4, %r1;
	add.s32 	%r209, %r208, -2;
	selp.b32 	%r227, %r207, %r209, %p65;
	bra.uni 	$L__BB2_12;
$L__BB2_11:
	sub.s32 	%r227, -2, %r1;
$L__BB2_12:
	setp.lt.s32 	%p66, %r1, 1;
	add.s32 	%r210, %r227, %r35;
	mul.wide.s32 	%rd67, %r210, 4;
	add.s64 	%rd68, %rd3, %rd67;
	ld.global.nc.f32 	%f96, [%rd68];
	ld.global.nc.f32 	%f97, [%rd4+8];
	fma.rn.f32 	%f3, %f96, %f97, %f2;
	add.s32 	%r211, %r2, 1;
	setp.lt.s32 	%p67, %r211, %r99;
	add.s32 	%r212, %r5, -2;
	selp.b32 	%r213, %r211, %r212, %p67;
	mul.lo.s32 	%r16, %r213, %r98;
	@%p66 bra 	$L__BB2_14;
	add.s32 	%r214, %r1, -1;
	setp.gt.u32 	%p68, %r1, %r98;
	sub.s32 	%r215, %r4, %r1;
	selp.b32 	%r228, %r215, %r214, %p68;
	bra.uni 	$L__BB2_15;
$L__BB2_14:
	neg.s32 	%r228, %r1;
$L__BB2_15:
	setp.lt.s32 	%p69, %r1, 0;
	add.s32 	%r216, %r228, %r16;
	mul.wide.s32 	%rd69, %r216, 4;
	add.s64 	%rd70, %rd3, %rd69;
	ld.global.nc.f32 	%f98, [%rd70];
	add.s64 	%rd5, %rd4, %rd64;
	ld.global.nc.f32 	%f99, [%rd5];
	fma.rn.f32 	%f4, %f98, %f99, %f3;
	@%p69 bra 	$L__BB2_17;
	setp.lt.u32 	%p70, %r1, %r98;
	not.b32 	%r217, %r1;
	add.s32 	%r218, %r4, %r217;
	selp.b32 	%r229, %r1, %r218, %p70;
	bra.uni 	$L__BB2_18;
$L__BB2_17:
	not.b32 	%r229, %r1;
$L__BB2_18:
	setp.lt.s32 	%p71, %r1, -1;
	add.s32 	%r219, %r229, %r16;
	mul.wide.s32 	%rd72, %r219, 4;
	add.s64 	%rd73, %rd3, %rd72;
	ld.global.nc.f32 	%f100, [%rd73];
	ld.global.nc.f32 	%f101, [%rd5+4];
	fma.rn.f32 	%f5, %f100, %f101, %f4;
	@%p71 bra 	$L__BB2_20;
	add.s32 	%r220, %r1, 1;
	setp.lt.u32 	%p72, %r220, %r98;
	sub.s32 	%r221, %r4, %r1;
	add.s32 	%r222, %r221, -2;
	selp.b32 	%r230, %r220, %r222, %p72;
	bra.uni 	$L__BB2_21;
$L__BB2_20:
	sub.s32 	%r230, -2, %r1;
$L__BB2_21:
	add.s32 	%r223, %r230, %r16;
	mul.wide.s32 	%rd74, %r223, 4;
	add.s64 	%rd75, %rd3, %rd74;
	ld.global.nc.f32 	%f103, [%rd75];
	ld.global.nc.f32 	%f104, [%rd5+8];
	fma.rn.f32 	%f110, %f103, %f104, %f5;
	bra.uni 	$L__BB2_88;
$L__BB2_22:
	neg.s32 	%r231, %r1;
$L__BB2_23:
	add.s32 	%r190, %r231, %r6;
	mul.wide.s32 	%rd56, %r190, 4;
	add.s64 	%rd57, %rd3, %rd56;
	ld.global.nc.f32 	%f86, [%rd57];
	ld.global.nc.f32 	%f87, [%rd1];
	fma.rn.f32 	%f7, %f86, %f87, 0f00000000;
	setp.lt.s32 	%p55, %r1, 0;
	@%p55 bra 	$L__BB2_25;
	setp.lt.u32 	%p56, %r1, %r98;
	not.b32 	%r191, %r1;
	add.s32 	%r192, %r4, %r191;
	selp.b32 	%r232, %r1, %r192, %p56;
	bra.uni 	$L__BB2_26;
$L__BB2_25:
	not.b32 	%r232, %r1;
$L__BB2_26:
	add.s32 	%r193, %r232, %r6;
	mul.wide.s32 	%rd58, %r193, 4;
	add.s64 	%rd59, %rd3, %rd58;
	ld.global.nc.f32 	%f88, [%rd59];
	ld.global.nc.f32 	%f89, [%rd1+4];
	fma.rn.f32 	%f8, %f88, %f89, %f7;
	setp.lt.s32 	%p57, %r1, -1;
	@%p57 bra 	$L__BB2_28;
	add.s32 	%r194, %r1, 1;
	setp.lt.u32 	%p58, %r194, %r98;
	sub.s32 	%r195, %r4, %r1;
	add.s32 	%r196, %r195, -2;
	selp.b32 	%r233, %r194, %r196, %p58;
	bra.uni 	$L__BB2_29;
$L__BB2_28:
	sub.s32 	%r233, -2, %r1;
$L__BB2_29:
	setp.lt.s32 	%p59, %r1, 1;
	add.s32 	%r197, %r233, %r6;
	mul.wide.s32 	%rd60, %r197, 4;
	add.s64 	%rd61, %rd3, %rd60;
	ld.global.nc.f32 	%f90, [%rd61];
	ld.global.nc.f32 	%f91, [%rd1+8];
	fma.rn.f32 	%f9, %f90, %f91, %f8;
	setp.lt.s32 	%p60, %r2, %r99;
	not.b32 	%r198, %r2;
	add.s32 	%r199, %r3, %r198;
	selp.b32 	%r200, %r2, %r199, %p60;
	mul.lo.s32 	%r35, %r200, %r98;
	@%p59 bra 	$L__BB2_5;
	add.s32 	%r201, %r1, -1;
	setp.gt.u32 	%p61, %r1, %r98;
	sub.s32 	%r202, %r4, %r1;
	selp.b32 	%r225, %r202, %r201, %p61;
	bra.uni 	$L__BB2_6;
$L__BB2_31:
	setp.ne.s64 	%p5, %rd14, 0;
	@%p5 bra 	$L__BB2_60;
	setp.eq.s32 	%p28, %r2, 0;
	add.s32 	%r146, %r2, -1;
	setp.gt.s32 	%p29, %r2, %r99;
	sub.s32 	%r36, %r3, %r2;
	selp.b32 	%r147, %r36, %r146, %p29;
	selp.b32 	%r148, 0, %r147, %p28;
	mul.lo.s32 	%r37, %r148, %r98;
	setp.lt.s32 	%p30, %r1, 1;
	@%p30 bra 	$L__BB2_51;
	add.s32 	%r149, %r1, -1;
	setp.gt.u32 	%p31, %r1, %r98;
	sub.s32 	%r150, %r4, %r1;
	selp.b32 	%r240, %r150, %r149, %p31;
	bra.uni 	$L__BB2_52;
$L__BB2_34:
	neg.s32 	%r234, %r1;
$L__BB2_35:
	setp.lt.s32 	%p39, %r1, 0;
	add.s32 	%r164, %r234, %r66;
	mul.wide.s32 	%rd42, %r164, 4;
	add.s64 	%rd43, %rd3, %rd42;
	ld.global.nc.f32 	%f72, [%rd43];
	mul.wide.s32 	%rd44, %r100, 4;
	add.s64 	%rd6, %rd2, %rd44;
	ld.global.nc.f32 	%f73, [%rd6];
	fma.rn.f32 	%f10, %f72, %f73, %f18;
	@%p39 bra 	$L__BB2_37;
	setp.lt.u32 	%p40, %r1, %r98;
	not.b32 	%r165, %r1;
	add.s32 	%r166, %r4, %r165;
	selp.b32 	%r235, %r1, %r166, %p40;
	bra.uni 	$L__BB2_38;
$L__BB2_37:
	not.b32 	%r235, %r1;
$L__BB2_38:
	setp.lt.s32 	%p41, %r1, -1;
	add.s32 	%r167, %r235, %r66;
	mul.wide.s32 	%rd45, %r167, 4;
	add.s64 	%rd46, %rd3, %rd45;
	ld.global.nc.f32 	%f74, [%rd46];
	ld.global.nc.f32 	%f75, [%rd6+4];
	fma.rn.f32 	%f11, %f74, %f75, %f10;
	@%p41 bra 	$L__BB2_40;
	add.s32 	%r168, %r1, 1;
	setp.lt.u32 	%p42, %r168, %r98;
	sub.s32 	%r169, %r4, %r1;
	add.s32 	%r170, %r169, -2;
	selp.b32 	%r236, %r168, %r170, %p42;
	bra.uni 	$L__BB2_41;
$L__BB2_40:
	sub.s32 	%r236, -2, %r1;
$L__BB2_41:
	setp.lt.s32 	%p43, %r1, 1;
	add.s32 	%r171, %r236, %r66;
	mul.wide.s32 	%rd47, %r171, 4;
	add.s64 	%rd48, %rd3, %rd47;
	ld.global.nc.f32 	%f76, [%rd48];
	ld.global.nc.f32 	%f77, [%rd6+8];
	fma.rn.f32 	%f12, %f76, %f77, %f11;
	add.s32 	%r172, %r2, 1;
	setp.lt.s32 	%p44, %r172, %r99;
	add.s32 	%r173, %r36, -2;
	selp.b32 	%r174, %r172, %r173, %p44;
	mul.lo.s32 	%r47, %r174, %r98;
	@%p43 bra 	$L__BB2_43;
	add.s32 	%r175, %r1, -1;
	setp.gt.u32 	%p45, %r1, %r98;
	sub.s32 	%r176, %r4, %r1;
	selp.b32 	%r237, %r176, %r175, %p45;
	bra.uni 	$L__BB2_44;
$L__BB2_43:
	neg.s32 	%r237, %r1;
$L__BB2_44:
	setp.lt.s32 	%p46, %r1, 0;
	add.s32 	%r177, %r237, %r47;
	mul.wide.s32 	%rd49, %r177, 4;
	add.s64 	%rd50, %rd3, %rd49;
	ld.global.nc.f32 	%f78, [%rd50];
	add.s64 	%rd7, %rd6, %rd44;
	ld.global.nc.f32 	%f79, [%rd7];
	fma.rn.f32 	%f13, %f78, %f79, %f12;
	@%p46 bra 	$L__BB2_46;
	setp.lt.u32 	%p47, %r1, %r98;
	not.b32 	%r178, %r1;
	add.s32 	%r179, %r4, %r178;
	selp.b32 	%r238, %r1, %r179, %p47;
	bra.uni 	$L__BB2_47;
$L__BB2_46:
	not.b32 	%r238, %r1;
$L__BB2_47:
	setp.lt.s32 	%p48, %r1, -1;
	add.s32 	%r180, %r238, %r47;
	mul.wide.s32 	%rd52, %r180, 4;
	add.s64 	%rd53, %rd3, %rd52;
	ld.global.nc.f32 	%f80, [%rd53];
	ld.global.nc.f32 	%f81, [%rd7+4];
	fma.rn.f32 	%f14, %f80, %f81, %f13;
	@%p48 bra 	$L__BB2_49;
	add.s32 	%r181, %r1, 1;
	setp.lt.u32 	%p49, %r181, %r98;
	sub.s32 	%r182, %r4, %r1;
	add.s32 	%r183, %r182, -2;
	selp.b32 	%r239, %r181, %r183, %p49;
	bra.uni 	$L__BB2_50;
$L__BB2_49:
	sub.s32 	%r239, -2, %r1;
$L__BB2_50:
	add.s32 	%r184, %r239, %r47;
	mul.wide.s32 	%rd54, %r184, 4;
	add.s64 	%rd55, %rd3, %rd54;
	ld.global.nc.f32 	%f83, [%rd55];
	ld.global.nc.f32 	%f84, [%rd7+8];
	fma.rn.f32 	%f111, %f83, %f84, %f14;
	bra.uni 	$L__BB2_88;
$L__BB2_51:
	neg.s32 	%r240, %r1;
$L__BB2_52:
	add.s32 	%r151, %r240, %r37;
	mul.wide.s32 	%rd36, %r151, 4;
	add.s64 	%rd37, %rd3, %rd36;
	ld.global.nc.f32 	%f66, [%rd37];
	ld.global.nc.f32 	%f67, [%rd2];
	fma.rn.f32 	%f16, %f66, %f67, 0f00000000;
	setp.lt.s32 	%p32, %r1, 0;
	@%p32 bra 	$L__BB2_54;
	setp.lt.u32 	%p33, %r1, %r98;
	not.b32 	%r152, %r1;
	add.s32 	%r153, %r4, %r152;
	selp.b32 	%r241, %r1, %r153, %p33;
	bra.uni 	$L__BB2_55;
$L__BB2_54:
	not.b32 	%r241, %r1;
$L__BB2_55:
	add.s32 	%r154, %r241, %r37;
	mul.wide.s32 	%rd38, %r154, 4;
	add.s64 	%rd39, %rd3, %rd38;
	ld.global.nc.f32 	%f68, [%rd39];
	ld.global.nc.f32 	%f69, [%rd2+4];
	fma.rn.f32 	%f17, %f68, %f69, %f16;
	setp.lt.s32 	%p34, %r1, -1;
	@%p34 bra 	$L__BB2_57;
	add.s32 	%r155, %r1, 1;
	setp.lt.u32 	%p35, %r155, %r98;
	sub.s32 	%r156, %r4, %r1;
	add.s32 	%r157, %r156, -2;
	selp.b32 	%r242, %r155, %r157, %p35;
	bra.uni 	$L__BB2_58;
$L__BB2_57:
	sub.s32 	%r242, -2, %r1;
$L__BB2_58:
	setp.lt.s32 	%p36, %r1, 1;
	add.s32 	%r158, %r242, %r37;
	mul.wide.s32 	%rd40, %r158, 4;
	add.s64 	%rd41, %rd3, %rd40;
	ld.global.nc.f32 	%f70, [%rd41];
	ld.global.nc.f32 	%f71, [%rd2+8];
	fma.rn.f32 	%f18, %f70, %f71, %f17;
	setp.lt.s32 	%p37, %r2, %r99;
	not.b32 	%r159, %r2;
	add.s32 	%r160, %r3, %r159;
	selp.b32 	%r161, %r2, %r160, %p37;
	mul.lo.s32 	%r66, %r161, %r98;
	@%p36 bra 	$L__BB2_34;
	add.s32 	%r162, %r1, -1;
	setp.gt.u32 	%p38, %r1, %r98;
	sub.s32 	%r163, %r4, %r1;
	selp.b32 	%r234, %r163, %r162, %p38;
	bra.uni 	$L__BB2_35;
$L__BB2_60:
	setp.eq.s32 	%p6, %r2, 0;
	add.s32 	%r107, %r2, -1;
	setp.gt.s32 	%p7, %r2, %r99;
	sub.s32 	%r67, %r3, %r2;
	selp.b32 	%r108, %r67, %r107, %p7;
	selp.b32 	%r109, 0, %r108, %p6;
	mul.lo.s32 	%r68, %r109, %r98;
	setp.gt.s32 	%p8, %r1, 0;
	@%p8 bra 	$L__BB2_62;
	neg.s32 	%r243, %r1;
	bra.uni 	$L__BB2_63;
$L__BB2_62:
	add.s32 	%r110, %r1, -1;
	setp.gt.u32 	%p9, %r1, %r98;
	sub.s32 	%r111, %r4, %r1;
	selp.b32 	%r243, %r111, %r110, %p9;
$L__BB2_63:
	add.s32 	%r112, %r243, %r68;
	mul.wide.s32 	%rd16, %r112, 4;
	add.s64 	%rd17, %rd3, %rd16;
	ld.global.nc.f32 	%f39, [%rd17];
	ld.global.nc.f32 	%f40, [%rd2];
	fma.rn.f32 	%f19, %f39, %f40, 0f00000000;
	ld.global.nc.f32 	%f41, [%rd1];
	fma.rn.f32 	%f20, %f39, %f41, 0f00000000;
	setp.lt.s32 	%p10, %r1, 0;
	@%p10 bra 	$L__BB2_65;
	setp.lt.u32 	%p11, %r1, %r98;
	not.b32 	%r113, %r1;
	add.s32 	%r114, %r4, %r113;
	selp.b32 	%r244, %r1, %r114, %p11;
	bra.uni 	$L__BB2_66;
$L__BB2_65:
	not.b32 	%r244, %r1;
$L__BB2_66:
	add.s32 	%r115, %r244, %r68;
	mul.wide.s32 	%rd18, %r115, 4;
	add.s64 	%rd19, %rd3, %rd18;
	ld.global.nc.f32 	%f42, [%rd19];
	ld.global.nc.f32 	%f43, [%rd2+4];
	fma.rn.f32 	%f21, %f42, %f43, %f19;
	ld.global.nc.f32 	%f44, [%rd1+4];
	fma.rn.f32 	%f22, %f42, %f44, %f20;
	setp.lt.s32 	%p12, %r1, -1;
	@%p12 bra 	$L__BB2_68;
	add.s32 	%r116, %r1, 1;
	setp.lt.u32 	%p13, %r116, %r98;
	sub.s32 	%r117, %r4, %r1;
	add.s32 	%r118, %r117, -2;
	selp.b32 	%r245, %r116, %r118, %p13;
	bra.uni 	$L__BB2_69;
$L__BB2_68:
	sub.s32 	%r245, -2, %r1;
$L__BB2_69:
	setp.lt.s32 	%p14, %r1, 1;
	add.s32 	%r119, %r245, %r68;
	mul.wide.s32 	%rd20, %r119, 4;
	add.s64 	%rd21, %rd3, %rd20;
	ld.global.nc.f32 	%f45, [%rd21];
	ld.global.nc.f32 	%f46, [%rd2+8];
	fma.rn.f32 	%f23, %f45, %f46, %f21;
	ld.global.nc.f32 	%f47, [%rd1+8];
	fma.rn.f32 	%f24, %f45, %f47, %f22;
	setp.lt.s32 	%p15, %r2, %r99;
	not.b32 	%r120, %r2;
	add.s32 	%r121, %r3, %r120;
	selp.b32 	%r122, %r2, %r121, %p15;
	mul.lo.s32 	%r78, %r122, %r98;
	@%p14 bra 	$L__BB2_71;
	add.s32 	%r123, %r1, -1;
	setp.gt.u32 	%p16, %r1, %r98;
	sub.s32 	%r124, %r4, %r1;
	selp.b32 	%r246, %r124, %r123, %p16;
	bra.uni 	$L__BB2_72;
$L__BB2_71:
	neg.s32 	%r246, %r1;
$L__BB2_72:
	setp.lt.s32 	%p17, %r1, 0;
	add.s32 	%r125, %r246, %r78;
	mul.wide.s32 	%rd22, %r125, 4;
	add.s64 	%rd23, %rd3, %rd22;
	ld.global.nc.f32 	%f48, [%rd23];
	mul.wide.s32 	%rd24, %r100, 4;
	add.s64 	%rd8, %rd2, %rd24;
	ld.global.nc.f32 	%f49, [%rd8];
	fma.rn.f32 	%f25, %f48, %f49, %f23;
	add.s64 	%rd9, %rd1, %rd24;
	ld.global.nc.f32 	%f50, [%rd9];
	fma.rn.f32 	%f26, %f48, %f50, %f24;
	@%p17 bra 	$L__BB2_74;
	setp.lt.u32 	%p18, %r1, %r98;
	not.b32 	%r126, %r1;
	add.s32 	%r127, %r4, %r126;
	selp.b32 	%r247, %r1, %r127, %p18;
	bra.uni 	$L__BB2_75;
$L__BB2_74:
	not.b32 	%r247, %r1;
$L__BB2_75:
	setp.lt.s32 	%p19, %r1, -1;
	add.s32 	%r128, %r247, %r78;
	mul.wide.s32 	%rd25, %r128, 4;
	add.s64 	%rd26, %rd3, %rd25;
	ld.global.nc.f32 	%f51, [%rd26];
	ld.global.nc.f32 	%f52, [%rd8+4];
	fma.rn.f32 	%f27, %f51, %f52, %f25;
	ld.global.nc.f32 	%f53, [%rd9+4];
	fma.rn.f32 	%f28, %f51, %f53, %f26;
	@%p19 bra 	$L__BB2_77;
	add.s32 	%r129, %r1, 1;
	setp.lt.u32 	%p20, %r129, %r98;
	sub.s32 	%r130, %r4, %r1;
	add.s32 	%r131, %r130, -2;
	selp.b32 	%r248, %r129, %r131, %p20;
	bra.uni 	$L__BB2_78;
$L__BB2_77:
	sub.s32 	%r248, -2, %r1;
$L__BB2_78:
	setp.lt.s32 	%p21, %r1, 1;
	add.s32 	%r132, %r248, %r78;
	mul.wide.s32 	%rd27, %r132, 4;
	add.s64 	%rd28, %rd3, %rd27;
	ld.global.nc.f32 	%f54, [%rd28];
	ld.global.nc.f32 	%f55, [%rd8+8];
	fma.rn.f32 	%f29, %f54, %f55, %f27;
	ld.global.nc.f32 	%f56, [%rd9+8];
	fma.rn.f32 	%f30, %f54, %f56, %f28;
	add.s32 	%r133, %r2, 1;
	setp.lt.s32 	%p22, %r133, %r99;
	add.s32 	%r134, %r67, -2;
	selp.b32 	%r135, %r133, %r134, %p22;
	mul.lo.s32 	%r88, %r135, %r98;
	@%p21 bra 	$L__BB2_80;
	add.s32 	%r136, %r1, -1;
	setp.gt.u32 	%p23, %r1, %r98;
	sub.s32 	%r137, %r4, %r1;
	selp.b32 	%r249, %r137, %r136, %p23;
	bra.uni 	$L__BB2_81;
$L__BB2_80:
	neg.s32 	%r249, %r1;
$L__BB2_81:
	setp.lt.s32 	%p24, %r1, 0;
	add.s32 	%r138, %r249, %r88;
	mul.wide.s32 	%rd29, %r138, 4;
	add.s64 	%rd30, %rd3, %rd29;
	ld.global.nc.f32 	%f57, [%rd30];
	add.s64 	%rd10, %rd8, %rd24;
	ld.global.nc.f32 	%f58, [%rd10];
	fma.rn.f32 	%f31, %f57, %f58, %f29;
	add.s64 	%rd11, %rd9, %rd24;
	ld.global.nc.f32 	%f59, [%rd11];
	fma.rn.f32 	%f32, %f57, %f59, %f30;
	@%p24 bra 	$L__BB2_83;
	setp.lt.u32 	%p25, %r1, %r98;
	not.b32 	%r139, %r1;
	add.s32 	%r140, %r4, %r139;
	selp.b32 	%r250, %r1, %r140, %p25;
	bra.uni 	$L__BB2_84;
$L__BB2_83:
	not.b32 	%r250, %r1;
$L__BB2_84:
	setp.lt.s32 	%p26, %r1, -1;
	add.s32 	%r141, %r250, %r88;
	mul.wide.s32 	%rd32, %r141, 4;
	add.s64 	%rd33, %rd3, %rd32;
	ld.global.nc.f32 	%f60, [%rd33];
	ld.global.nc.f32 	%f61, [%rd10+4];
	fma.rn.f32 	%f33, %f60, %f61, %f31;
	ld.global.nc.f32 	%f62, [%rd11+4];
	fma.rn.f32 	%f34, %f60, %f62, %f32;
	@%p26 bra 	$L__BB2_86;
	add.s32 	%r142, %r1, 1;
	setp.lt.u32 	%p27, %r142, %r98;
	sub.s32 	%r143, %r4, %r1;
	add.s32 	%r144, %r143, -2;
	selp.b32 	%r251, %r142, %r144, %p27;
	bra.uni 	$L__BB2_87;
$L__BB2_86:
	sub.s32 	%r251, -2, %r1;
$L__BB2_87:
	add.s32 	%r145, %r251, %r88;
	mul.wide.s32 	%rd34, %r145, 4;
	add.s64 	%rd35, %rd3, %rd34;
	ld.global.nc.f32 	%f63, [%rd35];
	ld.global.nc.f32 	%f64, [%rd10+8];
	fma.rn.f32 	%f111, %f63, %f64, %f33;
	ld.global.nc.f32 	%f65, [%rd11+8];
	fma.rn.f32 	%f110, %f63, %f65, %f34;
$L__BB2_88:
	mul.f32 	%f105, %f110, %f110;
	fma.rn.f32 	%f106, %f111, %f111, %f105;
	sqrt.rn.f32 	%f107, %f106;
	mad.lo.s32 	%r224, %r98, %r2, %r1;
	cvta.to.global.u64 	%rd76, %rd12;
	mul.wide.s32 	%rd77, %r224, 4;
	add.s64 	%rd78, %rd76, %rd77;
	st.global.f32 	[%rd78], %f107;
$L__BB2_89:
	ret;

}
	// .globl	_Z18sharpenConvolutionPKfPfiiS0_i
.visible .entry _Z18sharpenConvolutionPKfPfiiS0_i(
	.param .u64 .ptr .align 1 _Z18sharpenConvolutionPKfPfiiS0_i_param_0,
	.param .u64 .ptr .align 1 _Z18sharpenConvolutionPKfPfiiS0_i_param_1,
	.param .u32 _Z18sharpenConvolutionPKfPfiiS0_i_param_2,
	.param .u32 _Z18sharpenConvolutionPKfPfiiS0_i_param_3,
	.param .u64 .ptr .align 1 _Z18sharpenConvolutionPKfPfiiS0_i_param_4,
	.param .u32 _Z18sharpenConvolutionPKfPfiiS0_i_param_5
)
{
	.reg .pred 	%p<45>;
	.reg .b32 	%r<196>;
	.reg .b32 	%f<71>;
	.reg .b64 	%rd<47>;

	ld.param.u64 	%rd7, [_Z18sharpenConvolutionPKfPfiiS0_i_param_0];
	ld.param.u64 	%rd6, [_Z18sharpenConvolutionPKfPfiiS0_i_param_1];
	ld.param.u32 	%r105, [_Z18sharpenConvolutionPKfPfiiS0_i_param_2];
	ld.param.u32 	%r108, [_Z18sharpenConvolutionPKfPfiiS0_i_param_3];
	ld.param.u64 	%rd8, [_Z18sharpenConvolutionPKfPfiiS0_i_param_4];
	ld.param.u32 	%r107, [_Z18sharpenConvolutionPKfPfiiS0_i_param_5];
	cvta.to.global.u64 	%rd1, %rd8;
	cvta.to.global.u64 	%rd2, %rd7;
	mov.u32 	%r109, %ctaid.x;
	mov.u32 	%r110, %ntid.x;
	mul.lo.s32 	%r1, %r109, %r110;
	mov.u32 	%r2, %tid.x;
	add.s32 	%r3, %r1, %r2;
	mov.u32 	%r111, %ctaid.y;
	mov.u32 	%r112, %ntid.y;
	mov.u32 	%r113, %tid.y;
	mad.lo.s32 	%r114, %r111, %r112, %r113;
	shr.u32 	%r115, %r107, 31;
	add.s32 	%r116, %r107, %r115;
	shr.s32 	%r5, %r116, 1;
	setp.ge.s32 	%p1, %r3, %r105;
	setp.ge.s32 	%p2, %r114, %r108;
	or.pred  	%p3, %p1, %p2;
	@%p3 bra 	$L__BB3_65;
	neg.s32 	%r6, %r5;
	setp.lt.s32 	%p4, %r107, -1;
	mov.f32 	%f69, 0f00000000;
	@%p4 bra 	$L__BB3_64;
	shl.b32 	%r7, %r108, 1;
	shl.b32 	%r8, %r105, 1;
	abs.s32 	%r9, %r5;
	add.s32 	%r10, %r5, %r9;
	add.s32 	%r117, %r10, 1;
	and.b32  	%r11, %r117, 7;
	add.s32 	%r12, %r11, -1;
	and.b32  	%r13, %r117, 3;
	and.b32  	%r14, %r10, 1;
	max.s32 	%r118, %r5, %r6;
	add.s32 	%r119, %r5, %r118;
	add.s32 	%r120, %r119, 1;
	and.b32  	%r121, %r120, -8;
	neg.s32 	%r15, %r121;
	sub.s32 	%r122, %r5, %r1;
	sub.s32 	%r123, %r122, %r2;
	add.s32 	%r16, %r123, -4;
	add.s32 	%r124, %r5, %r8;
	sub.s32 	%r125, %r124, %r1;
	sub.s32 	%r17, %r125, %r2;
	mov.f32 	%f69, 0f00000000;
	mov.u32 	%r170, %r6;
$L__BB3_3:
	mov.u32 	%r18, %r170;
	add.s32 	%r19, %r18, %r114;
	setp.gt.s32 	%p5, %r19, -1;
	@%p5 bra 	$L__BB3_5;
	not.b32 	%r171, %r19;
	bra.uni 	$L__BB3_6;
$L__BB3_5:
	setp.lt.s32 	%p6, %r19, %r108;
	not.b32 	%r126, %r19;
	add.s32 	%r127, %r7, %r126;
	selp.b32 	%r171, %r19, %r127, %p6;
$L__BB3_6:
	setp.lt.u32 	%p7, %r10, 7;
	mul.lo.s32 	%r23, %r171, %r105;
	add.s32 	%r128, %r18, %r5;
	mul.lo.s32 	%r172, %r128, %r107;
	add.s32 	%r25, %r172, %r5;
	mov.u32 	%r191, %r6;
	@%p7 bra 	$L__BB3_34;
	sub.s32 	%r177, 3, %r5;
	sub.s32 	%r173, %r3, %r5;
	mov.u32 	%r174, %r17;
	mov.u32 	%r175, %r16;
	mov.u32 	%r176, %r15;
$L__BB3_8:
	.pragma "nounroll";
	setp.gt.s32 	%p8, %r173, -1;
	@%p8 bra 	$L__BB3_10;
	add.s32 	%r178, %r175, 3;
	bra.uni 	$L__BB3_11;
$L__BB3_10:
	setp.lt.s32 	%p9, %r173, %r105;
	add.s32 	%r129, %r174, -1;
	selp.b32 	%r178, %r173, %r129, %p9;
$L__BB3_11:
	add.s32 	%r130, %r178, %r23;
	mul.wide.s32 	%rd9, %r130, 4;
	add.s64 	%rd10, %rd2, %rd9;
	ld.global.nc.f32 	%f29, [%rd10];
	mul.wide.s32 	%rd11, %r172, 4;
	add.s64 	%rd3, %rd1, %rd11;
	ld.global.nc.f32 	%f30, [%rd3];
	fma.rn.f32 	%f3, %f29, %f30, %f69;
	add.s32 	%r37, %r173, 1;
	setp.lt.s32 	%p10, %r37, 0;
	@%p10 bra 	$L__BB3_13;
	setp.lt.s32 	%p11, %r37, %r105;
	add.s32 	%r131, %r174, -2;
	selp.b32 	%r179, %r37, %r131, %p11;
	bra.uni 	$L__BB3_14;
$L__BB3_13:
	add.s32 	%r179, %r175, 2;
$L__BB3_14:
	add.s32 	%r132, %r179, %r23;
	mul.wide.s32 	%rd12, %r132, 4;
	add.s64 	%rd13, %rd2, %rd12;
	ld.global.nc.f32 	%f31, [%rd13];
	ld.global.nc.f32 	%f32, [%rd3+4];
	fma.rn.f32 	%f4, %f31, %f32, %f3;
	add.s32 	%r41, %r173, 2;
	setp.lt.s32 	%p12, %r41, 0;
	@%p12 bra 	$L__BB3_16;
	setp.lt.s32 	%p13, %r41, %r105;
	add.s32 	%r133, %r174, -3;
	selp.b32 	%r180, %r41, %r133, %p13;
	bra.uni 	$L__BB3_17;
$L__BB3_16:
	add.s32 	%r180, %r175, 1;
$L__BB3_17:
	add.s32 	%r134, %r180, %r23;
	mul.wide.s32 	%rd14, %r134, 4;
	add.s64 	%rd15, %rd2, %rd14;
	ld.global.nc.f32 	%f33, [%rd15];
	ld.global.nc.f32 	%f34, [%rd3+8];
	fma.rn.f32 	%f5, %f33, %f34, %f4;
	add.s32 	%r45, %r173, 3;
	setp.lt.s32 	%p14, %r45, 0;
	@%p14 bra 	$L__BB3_19;
	setp.lt.s32 	%p15, %r45, %r105;
	add.s32 	%r135, %r174, -4;
	selp.b32 	%r181, %r45, %r135, %p15;
	bra.uni 	$L__BB3_20;
$L__BB3_19:
	mov.u32 	%r181, %r175;
$L__BB3_20:
	add.s32 	%r136, %r181, %r23;
	mul.wide.s32 	%rd16, %r136, 4;
	add.s64 	%rd17, %rd2, %rd16;
	ld.global.nc.f32 	%f35, [%rd17];
	ld.global.nc.f32 	%f36, [%rd3+12];
	fma.rn.f32 	%f6, %f35, %f36, %f5;
	add.s32 	%r48, %r173, 4;
	setp.lt.s32 	%p16, %r48, 0;
	@%p16 bra 	$L__BB3_22;
	setp.lt.s32 	%p17, %r48, %r105;
	add.s32 	%r137, %r174, -5;
	selp.b32 	%r182, %r48, %r137, %p17;
	bra.uni 	$L__BB3_23;
$L__BB3_22:
	add.s32 	%r182, %r175, -1;
$L__BB3_23:
	add.s32 	%r138, %r182, %r23;
	mul.wide.s32 	%rd18, %r138, 4;
	add.s64 	%rd19, %rd2, %rd18;
	ld.global.nc.f32 	%f37, [%rd19];
	ld.global.nc.f32 	%f38, [%rd3+16];
	fma.rn.f32 	%f7, %f37, %f38, %f6;
	add.s32 	%r52, %r173, 5;
	setp.lt.s32 	%p18, %r52, 0;
	@%p18 bra 	$L__BB3_25;
	setp.lt.s32 	%p19, %r52, %r105;
	add.s32 	%r139, %r174, -6;
	selp.b32 	%r183, %r52, %r139, %p19;
	bra.uni 	$L__BB3_26;
$L__BB3_25:
	add.s32 	%r183, %r175, -2;
$L__BB3_26:
	add.s32 	%r140, %r183, %r23;
	mul.wide.s32 	%rd20, %r140, 4;
	add.s64 	%rd21, %rd2, %rd20;
	ld.global.nc.f32 	%f39, [%rd21];
	ld.global.nc.f32 	%f40, [%rd3+20];
	fma.rn.f32 	%f8, %f39, %f40, %f7;
	add.s32 	%r56, %r173, 6;
	setp.lt.s32 	%p20, %r56, 0;
	@%p20 bra 	$L__BB3_28;
	setp.lt.s32 	%p21, %r56, %r105;
	add.s32 	%r141, %r174, -7;
	selp.b32 	%r184, %r56, %r141, %p21;
	bra.uni 	$L__BB3_29;
$L__BB3_28:
	add.s32 	%r184, %r175, -3;
$L__BB3_29:
	add.s32 	%r142, %r184, %r23;
	mul.wide.s32 	%rd22, %r142, 4;
	add.s64 	%rd23, %rd2, %rd22;
	ld.global.nc.f32 	%f41, [%rd23];
	ld.global.nc.f32 	%f42, [%rd3+24];
	fma.rn.f32 	%f9, %f41, %f42, %f8;
	add.s32 	%r60, %r173, 7;
	setp.lt.s32 	%p22, %r60, 0;
	@%p22 bra 	$L__BB3_31;
	setp.lt.s32 	%p23, %r60, %r105;
	add.s32 	%r143, %r174, -8;
	selp.b32 	%r185, %r60, %r143, %p23;
	bra.uni 	$L__BB3_32;
$L__BB3_31:
	add.s32 	%r185, %r175, -4;
$L__BB3_32:
	add.s32 	%r144, %r185, %r23;
	mul.wide.s32 	%rd24, %r144, 4;
	add.s64 	%rd25, %rd2, %rd24;
	ld.global.nc.f32 	%f43, [%rd25];
	ld.global.nc.f32 	%f44, [%rd3+28];
	fma.rn.f32 	%f69, %f43, %f44, %f9;
	add.s32 	%r177, %r177, 8;
	add.s32 	%r176, %r176, 8;
	add.s32 	%r175, %r175, -8;
	add.s32 	%r174, %r174, -8;
	add.s32 	%r173, %r173, 8;
	add.s32 	%r172, %r172, 8;
	setp.ne.s32 	%p24, %r176, 0;
	@%p24 bra 	$L__BB3_8;
	add.s32 	%r191, %r177, -3;
$L__BB3_34:
	setp.eq.s32 	%p25, %r11, 0;
	@%p25 bra 	$L__BB3_63;
	setp.lt.u32 	%p26, %r12, 3;
	@%p26 bra 	$L__BB3_49;
	add.s32 	%r72, %r191, %r3;
	setp.lt.s32 	%p27, %r72, 0;
	@%p27 bra 	$L__BB3_38;
	setp.lt.s32 	%p28, %r72, %r105;
	not.b32 	%r145, %r72;
	add.s32 	%r146, %r8, %r145;
	selp.b32 	%r187, %r72, %r146, %p28;
	bra.uni 	$L__BB3_39;
$L__BB3_38:
	not.b32 	%r187, %r72;
$L__BB3_39:
	add.s32 	%r147, %r187, %r23;
	mul.wide.s32 	%rd26, %r147, 4;
	add.s64 	%rd27, %rd2, %rd26;
	ld.global.nc.f32 	%f46, [%rd27];
	add.s32 	%r148, %r25, %r191;
	mul.wide.s32 	%rd28, %r148, 4;
	add.s64 	%rd4, %rd1, %rd28;
	ld.global.nc.f32 	%f47, [%rd4];
	fma.rn.f32 	%f13, %f46, %f47, %f69;
	add.s32 	%r76, %r72, 1;
	setp.lt.s32 	%p29, %r76, 0;
	@%p29 bra 	$L__BB3_41;
	setp.lt.s32 	%p30, %r76, %r105;
	sub.s32 	%r149, %r8, %r72;
	add.s32 	%r150, %r149, -2;
	selp.b32 	%r188, %r76, %r150, %p30;
	bra.uni 	$L__BB3_42;
$L__BB3_41:
	sub.s32 	%r188, -2, %r72;
$L__BB3_42:
	add.s32 	%r151, %r188, %r23;
	mul.wide.s32 	%rd29, %r151, 4;
	add.s64 	%rd30, %rd2, %rd29;
	ld.global.nc.f32 	%f48, [%rd30];
	ld.global.nc.f32 	%f49, [%rd4+4];
	fma.rn.f32 	%f14, %f48, %f49, %f13;
	add.s32 	%r80, %r72, 2;
	setp.lt.s32 	%p31, %r80, 0;
	@%p31 bra 	$L__BB3_44;
	setp.lt.s32 	%p32, %r80, %r105;
	sub.s32 	%r152, %r8, %r72;
	add.s32 	%r153, %r152, -3;
	selp.b32 	%r189, %r80, %r153, %p32;
	bra.uni 	$L__BB3_45;
$L__BB3_44:
	sub.s32 	%r189, -3, %r72;
$L__BB3_45:
	add.s32 	%r154, %r189, %r23;
	mul.wide.s32 	%rd31, %r154, 4;
	add.s64 	%rd32, %rd2, %rd31;
	ld.global.nc.f32 	%f50, [%rd32];
	ld.global.nc.f32 	%f51, [%rd4+8];
	fma.rn.f32 	%f15, %f50, %f51, %f14;
	add.s32 	%r84, %r72, 3;
	setp.lt.s32 	%p33, %r84, 0;
	@%p33 bra 	$L__BB3_47;
	setp.lt.s32 	%p34, %r84, %r105;
	sub.s32 	%r155, %r8, %r72;
	add.s32 	%r156, %r155, -4;
	selp.b32 	%r190, %r84, %r156, %p34;
	bra.uni 	$L__BB3_48;
$L__BB3_47:
	sub.s32 	%r190, -4, %r72;
$L__BB3_48:
	add.s32 	%r157, %r190, %r23;
	mul.wide.s32 	%rd33, %r157, 4;
	add.s64 	%rd34, %rd2, %rd33;
	ld.global.nc.f32 	%f52, [%rd34];
	ld.global.nc.f32 	%f53, [%rd4+12];
	fma.rn.f32 	%f69, %f52, %f53, %f15;
	add.s32 	%r191, %r191, 4;
$L__BB3_49:
	setp.eq.s32 	%p35, %r13, 0;
	@%p35 bra 	$L__BB3_63;
	setp.eq.s32 	%p36, %r13, 1;
	@%p36 bra 	$L__BB3_58;
	add.s32 	%r90, %r191, %r3;
	setp.lt.s32 	%p37, %r90, 0;
	@%p37 bra 	$L__BB3_53;
	setp.lt.s32 	%p38, %r90, %r105;
	not.b32 	%r158, %r90;
	add.s32 	%r159, %r8, %r158;
	selp.b32 	%r192, %r90, %r159, %p38;
	bra.uni 	$L__BB3_54;
$L__BB3_53:
	not.b32 	%r192, %r90;
$L__BB3_54:
	add.s32 	%r160, %r192, %r23;
	mul.wide.s32 	%rd35, %r160, 4;
	add.s64 	%rd36, %rd2, %rd35;
	ld.global.nc.f32 	%f55, [%rd36];
	add.s32 	%r161, %r25, %r191;
	mul.wide.s32 	%rd37, %r161, 4;
	add.s64 	%rd5, %rd1, %rd37;
	ld.global.nc.f32 	%f56, [%rd5];
	fma.rn.f32 	%f19, %f55, %f56, %f69;
	add.s32 	%r94, %r90, 1;
	setp.lt.s32 	%p39, %r94, 0;
	@%p39 bra 	$L__BB3_56;
	setp.lt.s32 	%p40, %r94, %r105;
	sub.s32 	%r162, %r8, %r90;
	add.s32 	%r163, %r162, -2;
	selp.b32 	%r193, %r94, %r163, %p40;
	bra.uni 	$L__BB3_57;
$L__BB3_56:
	sub.s32 	%r193, -2, %r90;
$L__BB3_57:
	add.s32 	%r164, %r193, %r23;
	mul.wide.s32 	%rd38, %r164, 4;
	add.s64 	%rd39, %rd2, %rd38;
	ld.global.nc.f32 	%f57, [%rd39];
	ld.global.nc.f32 	%f58, [%rd5+4];
	fma.rn.f32 	%f69, %f57, %f58, %f19;
	add.s32 	%r191, %r191, 2;
$L__BB3_58:
	setp.ne.s32 	%p41, %r14, 0;
	@%p41 bra 	$L__BB3_63;
	add.s32 	%r100, %r191, %r3;
	setp.lt.s32 	%p42, %r100, 0;
	@%p42 bra 	$L__BB3_61;
	setp.lt.s32 	%p43, %r100, %r105;
	not.b32 	%r165, %r100;
	add.s32 	%r166, %r8, %r165;
	selp.b32 	%r195, %r100, %r166, %p43;
	bra.uni 	$L__BB3_62;
$L__BB3_61:
	not.b32 	%r195, %r100;
$L__BB3_62:
	add.s32 	%r167, %r195, %r23;
	mul.wide.s32 	%rd40, %r167, 4;
	add.s64 	%rd41, %rd2, %rd40;
	ld.global.nc.f32 	%f59, [%rd41];
	add.s32 	%r168, %r25, %r191;
	mul.wide.s32 	%rd42, %r168, 4;
	add.s64 	%rd43, %rd1, %rd42;
	ld.global.nc.f32 	%f60, [%rd43];
	fma.rn.f32 	%f69, %f59, %f60, %f69;
$L__BB3_63:
	add.s32 	%r170, %r18, 1;
	setp.ne.s32 	%p44, %r18, %r9;
	@%p44 bra 	$L__BB3_3;
$L__BB3_64:
	mad.lo.s32 	%r169, %r105, %r114, %r3;
	cvta.to.global.u64 	%rd44, %rd6;
	mul.wide.s32 	%rd45, %r169, 4;
	add.s64 	%rd46, %rd44, %rd45;
	st.global.f32 	[%rd46], %f69;
$L__BB3_65:
	ret;

}
	// .globl	_Z19meanBlurConvolutionPKfPfiiS0_i
.visible .entry _Z19meanBlurConvolutionPKfPfiiS0_i(
	.param .u64 .ptr .align 1 _Z19meanBlurConvolutionPKfPfiiS0_i_param_0,
	.param .u64 .ptr .align 1 _Z19meanBlurConvolutionPKfPfiiS0_i_param_1,
	.param .u32 _Z19meanBlurConvolutionPKfPfiiS0_i_param_2,
	.param .u32 _Z19meanBlurConvolutionPKfPfiiS0_i_param_3,
	.param .u64 .ptr .align 1 _Z19meanBlurConvolutionPKfPfiiS0_i_param_4,
	.param .u32 _Z19meanBlurConvolutionPKfPfiiS0_i_param_5
)
{
	.reg .pred 	%p<45>;
	.reg .b32 	%r<196>;
	.reg .b32 	%f<71>;
	.reg .b64 	%rd<47>;

	ld.param.u64 	%rd7, [_Z19meanBlurConvolutionPKfPfiiS0_i_param_0];
	ld.param.u64 	%rd6, [_Z19meanBlurConvolutionPKfPfiiS0_i_param_1];
	ld.param.u32 	%r105, [_Z19meanBlurConvolutionPKfPfiiS0_i_param_2];
	ld.param.u32 	%r108, [_Z19meanBlurConvolutionPKfPfiiS0_i_param_3];
	ld.param.u64 	%rd8, [_Z19meanBlurConvolutionPKfPfiiS0_i_param_4];
	ld.param.u32 	%r107, [_Z19meanBlurConvolutionPKfPfiiS0_i_param_5];
	cvta.to.global.u64 	%rd1, %rd8;
	cvta.to.global.u64 	%rd2, %rd7;
	mov.u32 	%r109, %ctaid.x;
	mov.u32 	%r110, %ntid.x;
	mul.lo.s32 	%r1, %r109, %r110;
	mov.u32 	%r2, %tid.x;
	add.s32 	%r3, %r1, %r2;
	mov.u32 	%r111, %ctaid.y;
	mov.u32 	%r112, %ntid.y;
	mov.u32 	%r113, %tid.y;
	mad.lo.s32 	%r114, %r111, %r112, %r113;
	shr.u32 	%r115, %r107, 31;
	add.s32 	%r116, %r107, %r115;
	shr.s32 	%r5, %r116, 1;
	setp.ge.s32 	%p1, %r3, %r105;
	setp.ge.s32 	%p2, %r114, %r108;
	or.pred  	%p3, %p1, %p2;
	@%p3 bra 	$L__BB4_65;
	neg.s32 	%r6, %r5;
	setp.lt.s32 	%p4, %r107, -1;
	mov.f32 	%f69, 0f00000000;
	@%p4 bra 	$L__BB4_64;
	shl.b32 	%r7, %r108, 1;
	shl.b32 	%r8, %r105, 1;
	abs.s32 	%r9, %r5;
	add.s32 	%r10, %r5, %r9;
	add.s32 	%r117, %r10, 1;
	and.b32  	%r11, %r117, 7;
	add.s32 	%r12, %r11, -1;
	and.b32  	%r13, %r117, 3;
	and.b32  	%r14, %r10, 1;
	max.s32 	%r118, %r5, %r6;
	add.s32 	%r119, %r5, %r118;
	add.s32 	%r120, %r119, 1;
	and.b32  	%r121, %r120, -8;
	neg.s32 	%r15, %r121;
	sub.s32 	%r122, %r5, %r1;
	sub.s32 	%r123, %r122, %r2;
	add.s32 	%r16, %r123, -4;
	add.s32 	%r124, %r5, %r8;
	sub.s32 	%r125, %r124, %r1;
	sub.s32 	%r17, %r125, %r2;
	mov.f32 	%f69, 0f00000000;
	mov.u32 	%r170, %r6;
$L__BB4_3:
	mov.u32 	%r18, %r170;
	add.s32 	%r19, %r18, %r114;
	setp.gt.s32 	%p5, %r19, -1;
	@%p5 bra 	$L__BB4_5;
	not.b32 	%r171, %r19;
	bra.uni 	$L__BB4_6;
$L__BB4_5:
	setp.lt.s32 	%p6, %r19, %r108;
	not.b32 	%r126, %r19;
	add.s32 	%r127, %r7, %r126;
	selp.b32 	%r171, %r19, %r127, %p6;
$L__BB4_6:
	setp.lt.u32 	%p7, %r10, 7;
	mul.lo.s32 	%r23, %r171, %r105;
	add.s32 	%r128, %r18, %r5;
	mul.lo.s32 	%r172, %r128, %r107;
	add.s32 	%r25, %r172, %r5;
	mov.u32 	%r191, %r6;
	@%p7 bra 	$L__BB4_34;
	sub.s32 	%r177, 3, %r5;
	sub.s32 	%r173, %r3, %r5;
	mov.u32 	%r174, %r17;
	mov.u32 	%r175, %r16;
	mov.u32 	%r176, %r15;
$L__BB4_8:
	.pragma "nounroll";
	setp.gt.s32 	%p8, %r173, -1;
	@%p8 bra 	$L__BB4_10;
	add.s32 	%r178, %r175, 3;
	bra.uni 	$L__BB4_11;
$L__BB4_10:
	setp.lt.s32 	%p9, %r173, %r105;
	add.s32 	%r129, %r174, -1;
	selp.b32 	%r178, %r173, %r129, %p9;
$L__BB4_11:
	add.s32 	%r130, %r178, %r23;
	mul.wide.s32 	%rd9, %r130, 4;
	add.s64 	%rd10, %rd2, %rd9;
	ld.global.nc.f32 	%f29, [%rd10];
	mul.wide.s32 	%rd11, %r172, 4;
	add.s64 	%rd3, %rd1, %rd11;
	ld.global.nc.f32 	%f30, [%rd3];
	fma.rn.f32 	%f3, %f29, %f30, %f69;
	add.s32 	%r37, %r173, 1;
	setp.lt.s32 	%p10, %r37, 0;
	@%p10 bra 	$L__BB4_13;
	setp.lt.s32 	%p11, %r37, %r105;
	add.s32 	%r131, %r174, -2;
	selp.b32 	%r179, %r37, %r131, %p11;
	bra.uni 	$L__BB4_14;
$L__BB4_13:
	add.s32 	%r179, %r175, 2;
$L__BB4_14:
	add.s32 	%r132, %r179, %r23;
	mul.wide.s32 	%rd12, %r132, 4;
	add.s64 	%rd13, %rd2, %rd12;
	ld.global.nc.f32 	%f31, [%rd13];
	ld.global.nc.f32 	%f32, [%rd3+4];
	fma.rn.f32 	%f4, %f31, %f32, %f3;
	add.s32 	%r41, %r173, 2;
	setp.lt.s32 	%p12, %r41, 0;
	@%p12 bra 	$L__BB4_16;
	setp.lt.s32 	%p13, %r41, %r105;
	add.s32 	%r133, %r174, -3;
	selp.b32 	%r180, %r41, %r133, %p13;
	bra.uni 	$L__BB4_17;
$L__BB4_16:
	add.s32 	%r180, %r175, 1;
$L__BB4_17:
	add.s32 	%r134, %r180, %r23;
	mul.wide.s32 	%rd14, %r134, 4;
	add.s64 	%rd15, %rd2, %rd14;
	ld.global.nc.f32 	%f33, [%rd15];
	ld.global.nc.f32 	%f34, [%rd3+8];
	fma.rn.f32 	%f5, %f33, %f34, %f4;
	add.s32 	%r45, %r173, 3;
	setp.lt.s32 	%p14, %r45, 0;
	@%p14 bra 	$L__BB4_19;
	setp.lt.s32 	%p15, %r45, %r105;
	add.s32 	%r135, %r174, -4;
	selp.b32 	%r181, %r45, %r135, %p15;
	bra.uni 	$L__BB4_20;
$L__BB4_19:
	mov.u32 	%r181, %r175;
$L__BB4_20:
	add.s32 	%r136, %r181, %r23;
	mul.wide.s32 	%rd16, %r136, 4;
	add.s64 	%rd17, %rd2, %rd16;
	ld.global.nc.f32 	%f35, [%rd17];
	ld.global.nc.f32 	%f36, [%rd3+12];
	fma.rn.f32 	%f6, %f35, %f36, %f5;
	add.s32 	%r48, %r173, 4;
	setp.lt.s32 	%p16, %r48, 0;
	@%p16 bra 	$L__BB4_22;
	setp.lt.s32 	%p17, %r48, %r105;
	add.s32 	%r137, %r174, -5;
	selp.b32 	%r182, %r48, %r137, %p17;
	bra.uni 	$L__BB4_23;
$L__BB4_22:
	add.s32 	%r182, %r175, -1;
$L__BB4_23:
	add.s32 	%r138, %r182, %r23;
	mul.wide.s32 	%rd18, %r138, 4;
	add.s64 	%rd19, %rd2, %rd18;
	ld.global.nc.f32 	%f37, [%rd19];
	ld.global.nc.f32 	%f38, [%rd3+16];
	fma.rn.f32 	%f7, %f37, %f38, %f6;
	add.s32 	%r52, %r173, 5;
	setp.lt.s32 	%p18, %r52, 0;
	@%p18 bra 	$L__BB4_25;
	setp.lt.s32 	%p19, %r52, %r105;
	add.s32 	%r139, %r174, -6;
	selp.b32 	%r183, %r52, %r139, %p19;
	bra.uni 	$L__BB4_26;
$L__BB4_25:
	add.s32 	%r183, %r175, -2;
$L__BB4_26:
	add.s32 	%r140, %r183, %r23;
	mul.wide.s32 	%rd20, %r140, 4;
	add.s64 	%rd21, %rd2, %rd20;
	ld.global.nc.f32 	%f39, [%rd21];
	ld.global.nc.f32 	%f40, [%rd3+20];
	fma.rn.f32 	%f8, %f39, %f40, %f7;
	add.s32 	%r56, %r173, 6;
	setp.lt.s32 	%p20, %r56, 0;
	@%p20 bra 	$L__BB4_28;
	setp.lt.s32 	%p21, %r56, %r105;
	add.s32 	%r141, %r174, -7;
	selp.b32 	%r184, %r56, %r141, %p21;
	bra.uni 	$L__BB4_29;
$L__BB4_28:
	add.s32 	%r184, %r175, -3;
$L__BB4_29:
	add.s32 	%r142, %r184, %r23;
	mul.wide.s32 	%rd22, %r142, 4;
	add.s64 	%rd23, %rd2, %rd22;
	ld.global.nc.f32 	%f41, [%rd23];
	ld.global.nc.f32 	%f42, [%rd3+24];
	fma.rn.f32 	%f9, %f41, %f42, %f8;
	add.s32 	%r60, %r173, 7;
	setp.lt.s32 	%p22, %r60, 0;
	@%p22 bra 	$L__BB4_31;
	setp.lt.s32 	%p23, %r60, %r105;
	add.s32 	%r143, %r174, -8;
	selp.b32 	%r185, %r60, %r143, %p23;
	bra.uni 	$L__BB4_32;
$L__BB4_31:
	add.s32 	%r185, %r175, -4;
$L__BB4_32:
	add.s32 	%r144, %r185, %r23;
	mul.wide.s32 	%rd24, %r144, 4;
	add.s64 	%rd25, %rd2, %rd24;
	ld.global.nc.f32 	%f43, [%rd25];
	ld.global.nc.f32 	%f44, [%rd3+28];
	fma.rn.f32 	%f69, %f43, %f44, %f9;
	add.s32 	%r177, %r177, 8;
	add.s32 	%r176, %r176, 8;
	add.s32 	%r175, %r175, -8;
	add.s32 	%r174, %r174, -8;
	add.s32 	%r173, %r173, 8;
	add.s32 	%r172, %r172, 8;
	setp.ne.s32 	%p24, %r176, 0;
	@%p24 bra 	$L__BB4_8;
	add.s32 	%r191, %r177, -3;
$L__BB4_34:
	setp.eq.s32 	%p25, %r11, 0;
	@%p25 bra 	$L__BB4_63;
	setp.lt.u32 	%p26, %r12, 3;
	@%p26 bra 	$L__BB4_49;
	add.s32 	%r72, %r191, %r3;
	setp.lt.s32 	%p27, %r72, 0;
	@%p27 bra 	$L__BB4_38;
	setp.lt.s32 	%p28, %r72, %r105;
	not.b32 	%r145, %r72;
	add.s32 	%r146, %r8, %r145;
	selp.b32 	%r187, %r72, %r146, %p28;
	bra.uni 	$L__BB4_39;
$L__BB4_38:
	not.b32 	%r187, %r72;
$L__BB4_39:
	add.s32 	%r147, %r187, %r23;
	mul.wide.s32 	%rd26, %r147, 4;
	add.s64 	%rd27, %rd2, %rd26;
	ld.global.nc.f32 	%f46, [%rd27];
	add.s32 	%r148, %r25, %r191;
	mul.wide.s32 	%rd28, %r148, 4;
	add.s64 	%rd4, %rd1, %rd28;
	ld.global.nc.f32 	%f47, [%rd4];
	fma.rn.f32 	%f13, %f46, %f47, %f69;
	add.s32 	%r76, %r72, 1;
	setp.lt.s32 	%p29, %r76, 0;
	@%p29 bra 	$L__BB4_41;
	setp.lt.s32 	%p30, %r76, %r105;
	sub.s32 	%r149, %r8, %r72;
	add.s32 	%r150, %r149, -2;
	selp.b32 	%r188, %r76, %r150, %p30;
	bra.uni 	$L__BB4_42;
$L__BB4_41:
	sub.s32 	%r188, -2, %r72;
$L__BB4_42:
	add.s32 	%r151, %r188, %r23;
	mul.wide.s32 	%rd29, %r151, 4;
	add.s64 	%rd30, %rd2, %rd29;
	ld.global.nc.f32 	%f48, [%rd30];
	ld.global.nc.f32 	%f49, [%rd4+4];
	fma.rn.f32 	%f14, %f48, %f49, %f13;
	add.s32 	%r80, %r72, 2;
	setp.lt.s32 	%p31, %r80, 0;
	@%p31 bra 	$L__BB4_44;
	setp.lt.s32 	%p32, %r80, %r105;
	sub.s32 	%r152, %r8, %r72;
	add.s32 	%r153, %r152, -3;
	selp.b32 	%r189, %r80, %r153, %p32;
	bra.uni 	$L__BB4_45;
$L__BB4_44:
	sub.s32 	%r189, -3, %r72;
$L__BB4_45:
	add.s32 	%r154, %r189, %r23;
	mul.wide.s32 	%rd31, %r154, 4;
	add.s64 	%rd32, %rd2, %rd31;
	ld.global.nc.f32 	%f50, [%rd32];
	ld.global.nc.f32 	%f51, [%rd4+8];
	fma.rn.f32 	%f15, %f50, %f51, %f14;
	add.s32 	%r84, %r72, 3;
	setp.lt.s32 	%p33, %r84, 0;
	@%p33 bra 	$L__BB4_47;
	setp.lt.s32 	%p34, %r84, %r105;
	sub.s32 	%r155, %r8, %r72;
	add.s32 	%r156, %r155, -4;
	selp.b32 	%r190, %r84, %r156, %p34;
	bra.uni 	$L__BB4_48;
$L__BB4_47:
	sub.s32 	%r190, -4, %r72;
$L__BB4_48:
	add.s32 	%r157, %r190, %r23;
	mul.wide.s32 	%rd33, %r157, 4;
	add.s64 	%rd34, %rd2, %rd33;
	ld.global.nc.f32 	%f52, [%rd34];
	ld.global.nc.f32 	%f53, [%rd4+12];
	fma.rn.f32 	%f69, %f52, %f53, %f15;
	add.s32 	%r191, %r191, 4;
$L__BB4_49:
	setp.eq.s32 	%p35, %r13, 0;
	@%p35 bra 	$L__BB4_63;
	setp.eq.s32 	%p36, %r13, 1;
	@%p36 bra 	$L__BB4_58;
	add.s32 	%r90, %r191, %r3;
	setp.lt.s32 	%p37, %r90, 0;
	@%p37 bra 	$L__BB4_53;
	setp.lt.s32 	%p38, %r90, %r105;
	not.b32 	%r158, %r90;
	add.s32 	%r159, %r8, %r158;
	selp.b32 	%r192, %r90, %r159, %p38;
	bra.uni 	$L__BB4_54;
$L__BB4_53:
	not.b32 	%r192, %r90;
$L__BB4_54:
	add.s32 	%r160, %r192, %r23;
	mul.wide.s32 	%rd35, %r160, 4;
	add.s64 	%rd36, %rd2, %rd35;
	ld.global.nc.f32 	%f55, [%rd36];
	add.s32 	%r161, %r25, %r191;
	mul.wide.s32 	%rd37, %r161, 4;
	add.s64 	%rd5, %rd1, %rd37;
	ld.global.nc.f32 	%f56, [%rd5];
	fma.rn.f32 	%f19, %f55, %f56, %f69;
	add.s32 	%r94, %r90, 1;
	setp.lt.s32 	%p39, %r94, 0;
	@%p39 bra 	$L__BB4_56;
	setp.lt.s32 	%p40, %r94, %r105;
	sub.s32 	%r162, %r8, %r90;
	add.s32 	%r163, %r162, -2;
	selp.b32 	%r193, %r94, %r163, %p40;
	bra.uni 	$L__BB4_57;
$L__BB4_56:
	sub.s32 	%r193, -2, %r90;
$L__BB4_57:
	add.s32 	%r164, %r193, %r23;
	mul.wide.s32 	%rd38, %r164, 4;
	add.s64 	%rd39, %rd2, %rd38;
	ld.global.nc.f32 	%f57, [%rd39];
	ld.global.nc.f32 	%f58, [%rd5+4];
	fma.rn.f32 	%f69, %f57, %f58, %f19;
	add.s32 	%r191, %r191, 2;
$L__BB4_58:
	setp.ne.s32 	%p41, %r14, 0;
	@%p41 bra 	$L__BB4_63;
	add.s32 	%r100, %r191, %r3;
	setp.lt.s32 	%p42, %r100, 0;
	@%p42 bra 	$L__BB4_61;
	setp.lt.s32 	%p43, %r100, %r105;
	not.b32 	%r165, %r100;
	add.s32 	%r166, %r8, %r165;
	selp.b32 	%r195, %r100, %r166, %p43;
	bra.uni 	$L__BB4_62;
$L__BB4_61:
	not.b32 	%r195, %r100;
$L__BB4_62:
	add.s32 	%r167, %r195, %r23;
	mul.wide.s32 	%rd40, %r167, 4;
	add.s64 	%rd41, %rd2, %rd40;
	ld.global.nc.f32 	%f59, [%rd41];
	add.s32 	%r168, %r25, %r191;
	mul.wide.s32 	%rd42, %r168, 4;
	add.s64 	%rd43, %rd1, %rd42;
	ld.global.nc.f32 	%f60, [%rd43];
	fma.rn.f32 	%f69, %f59, %f60, %f69;
$L__BB4_63:
	add.s32 	%r170, %r18, 1;
	setp.ne.s32 	%p44, %r18, %r9;
	@%p44 bra 	$L__BB4_3;
$L__BB4_64:
	mad.lo.s32 	%r169, %r105, %r114, %r3;
	cvta.to.global.u64 	%rd44, %rd6;
	mul.wide.s32 	%rd45, %r169, 4;
	add.s64 	%rd46, %rd44, %rd45;
	st.global.f32 	[%rd46], %f69;
$L__BB4_65:
	ret;

}
	// .globl	_Z20laplacianConvolutionPKfPfiiS0_i
.visible .entry _Z20laplacianConvolutionPKfPfiiS0_i(
	.param .u64 .ptr .align 1 _Z20laplacianConvolutionPKfPfiiS0_i_param_0,
	.param .u64 .ptr .align 1 _Z20laplacianConvolutionPKfPfiiS0_i_param_1,
	.param .u32 _Z20laplacianConvolutionPKfPfiiS0_i_param_2,
	.param .u32 _Z20laplacianConvolutionPKfPfiiS0_i_param_3,
	.param .u64 .ptr .align 1 _Z20laplacianConvolutionPKfPfiiS0_i_param_4,
	.param .u32 _Z20laplacianConvolutionPKfPfiiS0_i_param_5
)
{
	.reg .pred 	%p<45>;
	.reg .b32 	%r<196>;
	.reg .b32 	%f<71>;
	.reg .b64 	%rd<47>;

	ld.param.u64 	%rd7, [_Z20laplacianConvolutionPKfPfiiS0_i_param_0];
	ld.param.u64 	%rd6, [_Z20laplacianConvolutionPKfPfiiS0_i_param_1];
	ld.param.u32 	%r105, [_Z20laplacianConvolutionPKfPfiiS0_i_param_2];
	ld.param.u32 	%r108, [_Z20laplacianConvolutionPKfPfiiS0_i_param_3];
	ld.param.u64 	%rd8, [_Z20laplacianConvolutionPKfPfiiS0_i_param_4];
	ld.param.u32 	%r107, [_Z20laplacianConvolutionPKfPfiiS0_i_param_5];
	cvta.to.global.u64 	%rd1, %rd8;
	cvta.to.global.u64 	%rd2, %rd7;
	mov.u32 	%r109, %ctaid.x;
	mov.u32 	%r110, %ntid.x;
	mul.lo.s32 	%r1, %r109, %r110;
	mov.u32 	%r2, %tid.x;
	add.s32 	%r3, %r1, %r2;
	mov.u32 	%r111, %ctaid.y;
	mov.u32 	%r112, %ntid.y;
	mov.u32 	%r113, %tid.y;
	mad.lo.s32 	%r114, %r111, %r112, %r113;
	shr.u32 	%r115, %r107, 31;
	add.s32 	%r116, %r107, %r115;
	shr.s32 	%r5, %r116, 1;
	setp.ge.s32 	%p1, %r3, %r105;
	setp.ge.s32 	%p2, %r114, %r108;
	or.pred  	%p3, %p1, %p2;
	@%p3 bra 	$L__BB5_65;
	neg.s32 	%r6, %r5;
	setp.lt.s32 	%p4, %r107, -1;
	mov.f32 	%f69, 0f00000000;
	@%p4 bra 	$L__BB5_64;
	shl.b32 	%r7, %r108, 1;
	shl.b32 	%r8, %r105, 1;
	abs.s32 	%r9, %r5;
	add.s32 	%r10, %r5, %r9;
	add.s32 	%r117, %r10, 1;
	and.b32  	%r11, %r117, 7;
	add.s32 	%r12, %r11, -1;
	and.b32  	%r13, %r117, 3;
	and.b32  	%r14, %r10, 1;
	max.s32 	%r118, %r5, %r6;
	add.s32 	%r119, %r5, %r118;
	add.s32 	%r120, %r119, 1;
	and.b32  	%r121, %r120, -8;
	neg.s32 	%r15, %r121;
	sub.s32 	%r122, %r5, %r1;
	sub.s32 	%r123, %r122, %r2;
	add.s32 	%r16, %r123, -4;
	add.s32 	%r124, %r5, %r8;
	sub.s32 	%r125, %r124, %r1;
	sub.s32 	%r17, %r125, %r2;
	mov.f32 	%f69, 0f00000000;
	mov.u32 	%r170, %r6;
$L__BB5_3:
	mov.u32 	%r18, %r170;
	add.s32 	%r19, %r18, %r114;
	setp.gt.s32 	%p5, %r19, -1;
	@%p5 bra 	$L__BB5_5;
	not.b32 	%r171, %r19;
	bra.uni 	$L__BB5_6;
$L__BB5_5:
	setp.lt.s32 	%p6, %r19, %r108;
	not.b32 	%r126, %r19;
	add.s32 	%r127, %r7, %r126;
	selp.b32 	%r171, %r19, %r127, %p6;
$L__BB5_6:
	setp.lt.u32 	%p7, %r10, 7;
	mul.lo.s32 	%r23, %r171, %r105;
	add.s32 	%r128, %r18, %r5;
	mul.lo.s32 	%r172, %r128, %r107;
	add.s32 	%r25, %r172, %r5;
	mov.u32 	%r191, %r6;
	@%p7 bra 	$L__BB5_34;
	sub.s32 	%r177, 3, %r5;
	sub.s32 	%r173, %r3, %r5;
	mov.u32 	%r174, %r17;
	mov.u32 	%r175, %r16;
	mov.u32 	%r176, %r15;
$L__BB5_8:
	.pragma "nounroll";
	setp.gt.s32 	%p8, %r173, -1;
	@%p8 bra 	$L__BB5_10;
	add.s32 	%r178, %r175, 3;
	bra.uni 	$L__BB5_11;
$L__BB5_10:
	setp.lt.s32 	%p9, %r173, %r105;
	add.s32 	%r129, %r174, -1;
	selp.b32 	%r178, %r173, %r129, %p9;
$L__BB5_11:
	add.s32 	%r130, %r178, %r23;
	mul.wide.s32 	%rd9, %r130, 4;
	add.s64 	%rd10, %rd2, %rd9;
	ld.global.nc.f32 	%f29, [%rd10];
	mul.wide.s32 	%rd11, %r172, 4;
	add.s64 	%rd3, %rd1, %rd11;
	ld.global.nc.f32 	%f30, [%rd3];
	fma.rn.f32 	%f3, %f29, %f30, %f69;
	add.s32 	%r37, %r173, 1;
	setp.lt.s32 	%p10, %r37, 0;
	@%p10 bra 	$L__BB5_13;
	setp.lt.s32 	%p11, %r37, %r105;
	add.s32 	%r131, %r174, -2;
	selp.b32 	%r179, %r37, %r131, %p11;
	bra.uni 	$L__BB5_14;
$L__BB5_13:
	add.s32 	%r179, %r175, 2;
$L__BB5_14:
	add.s32 	%r132, %r179, %r23;
	mul.wide.s32 	%rd12, %r132, 4;
	add.s64 	%rd13, %rd2, %rd12;
	ld.global.nc.f32 	%f31, [%rd13];
	ld.global.nc.f32 	%f32, [%rd3+4];
	fma.rn.f32 	%f4, %f31, %f32, %f3;
	add.s32 	%r41, %r173, 2;
	setp.lt.s32 	%p12, %r41, 0;
	@%p12 bra 	$L__BB5_16;
	setp.lt.s32 	%p13, %r41, %r105;
	add.s32 	%r133, %r174, -3;
	selp.b32 	%r180, %r41, %r133, %p13;
	bra.uni 	$L__BB5_17;
$L__BB5_16:
	add.s32 	%r180, %r175, 1;
$L__BB5_17:
	add.s32 	%r134, %r180, %r23;
	mul.wide.s32 	%rd14, %r134, 4;
	add.s64 	%rd15, %rd2, %rd14;
	ld.global.nc.f32 	%f33, [%rd15];
	ld.global.nc.f32 	%f34, [%rd3+8];
	fma.rn.f32 	%f5, %f33, %f34, %f4;
	add.s32 	%r45, %r173, 3;
	setp.lt.s32 	%p14, %r45, 0;
	@%p14 bra 	$L__BB5_19;
	setp.lt.s32 	%p15, %r45, %r105;
	add.s32 	%r135, %r174, -4;
	selp.b32 	%r181, %r45, %r135, %p15;
	bra.uni 	$L__BB5_20;
$L__BB5_19:
	mov.u32 	%r181, %r175;
$L__BB5_20:
	add.s32 	%r136, %r181, %r23;
	mul.wide.s32 	%rd16, %r136, 4;
	add.s64 	%rd17, %rd2, %rd16;
	ld.global.nc.f32 	%f35, [%rd17];
	ld.global.nc.f32 	%f36, [%rd3+12];
	fma.rn.f32 	%f6, %f35, %f36, %f5;
	add.s32 	%r48, %r173, 4;
	setp.lt.s32 	%p16, %r48, 0;
	@%p16 bra 	$L__BB5_22;
	setp.lt.s32 	%p17, %r48, %r105;
	add.s32 	%r137, %r174, -5;
	selp.b32 	%r182, %r48, %r137, %p17;
	bra.uni 	$L__BB5_23;
$L__BB5_22:
	add.s32 	%r182, %r175, -1;
$L__BB5_23:
	add.s32 	%r138, %r182, %r23;
	mul.wide.s32 	%rd18, %r138, 4;
	add.s64 	%rd19, %rd2, %rd18;
	ld.global.nc.f32 	%f37, [%rd19];
	ld.global.nc.f32 	%f38, [%rd3+16];
	fma.rn.f32 	%f7, %f37, %f38, %f6;
	add.s32 	%r52, %r173, 5;
	setp.lt.s32 	%p18, %r52, 0;
	@%p18 bra 	$L__BB5_25;
	setp.lt.s32 	%p19, %r52, %r105;
	add.s32 	%r139, %r174, -6;
	selp.b32 	%r183, %r52, %r139, %p19;
	bra.uni 	$L__BB5_26;
$L__BB5_25:
	add.s32 	%r183, %r175, -2;
$L__BB5_26:
	add.s32 	%r140, %r183, %r23;
	mul.wide.s32 	%rd20, %r140, 4;
	add.s64 	%rd21, %rd2, %rd20;
	ld.global.nc.f32 	%f39, [%rd21];
	ld.global.nc.f32 	%f40, [%rd3+20];
	fma.rn.f32 	%f8, %f39, %f40, %f7;
	add.s32 	%r56, %r173, 6;
	setp.lt.s32 	%p20, %r56, 0;
	@%p20 bra 	$L__BB5_28;
	setp.lt.s32 	%p21, %r56, %r105;
	add.s32 	%r141, %r174, -7;
	selp.b32 	%r184, %r56, %r141, %p21;
	bra.uni 	$L__BB5_29;
$L__BB5_28:
	add.s32 	%r184, %r175, -3;
$L__BB5_29:
	add.s32 	%r142, %r184, %r23;
	mul.wide.s32 	%rd22, %r142, 4;
	add.s64 	%rd23, %rd2, %rd22;
	ld.global.nc.f32 	%f41, [%rd23];
	ld.global.nc.f32 	%f42, [%rd3+24];
	fma.rn.f32 	%f9, %f41, %f42, %f8;
	add.s32 	%r60, %r173, 7;
	setp.lt.s32 	%p22, %r60, 0;
	@%p22 bra 	$L__BB5_31;
	setp.lt.s32 	%p23, %r60, %r105;
	add.s32 	%r143, %r174, -8;
	selp.b32 	%r185, %r60, %r143, %p23;
	bra.uni 	$L__BB5_32;
$L__BB5_31:
	add.s32 	%r185, %r175, -4;
$L__BB5_32:
	add.s32 	%r144, %r185, %r23;
	mul.wide.s32 	%rd24, %r144, 4;
	add.s64 	%rd25, %rd2, %rd24;
	ld.global.nc.f32 	%f43, [%rd25];
	ld.global.nc.f32 	%f44, [%rd3+28];
	fma.rn.f32 	%f69, %f43, %f44, %f9;
	add.s32 	%r177, %r177, 8;
	add.s32 	%r176, %r176, 8;
	add.s32 	%r175, %r175, -8;
	add.s32 	%r174, %r174, -8;
	add.s32 	%r173, %r173, 8;
	add.s32 	%r172, %r172, 8;
	setp.ne.s32 	%p24, %r176, 0;
	@%p24 bra 	$L__BB5_8;
	add.s32 	%r191, %r177, -3;
$L__BB5_34:
	setp.eq.s32 	%p25, %r11, 0;
	@%p25 bra 	$L__BB5_63;
	setp.lt.u32 	%p26, %r12, 3;
	@%p26 bra 	$L__BB5_49;
	add.s32 	%r72, %r191, %r3;
	setp.lt.s32 	%p27, %r72, 0;
	@%p27 bra 	$L__BB5_38;
	setp.lt.s32 	%p28, %r72, %r105;
	not.b32 	%r145, %r72;
	add.s32 	%r146, %r8, %r145;
	selp.b32 	%r187, %r72, %r146, %p28;
	bra.uni 	$L__BB5_39;
$L__BB5_38:
	not.b32 	%r187, %r72;
$L__BB5_39:
	add.s32 	%r147, %r187, %r23;
	mul.wide.s32 	%rd26, %r147, 4;
	add.s64 	%rd27, %rd2, %rd26;
	ld.global.nc.f32 	%f46, [%rd27];
	add.s32 	%r148, %r25, %r191;
	mul.wide.s32 	%rd28, %r148, 4;
	add.s64 	%rd4, %rd1, %rd28;
	ld.global.nc.f32 	%f47, [%rd4];
	fma.rn.f32 	%f13, %f46, %f47, %f69;
	add.s32 	%r76, %r72, 1;
	setp.lt.s32 	%p29, %r76, 0;
	@%p29 bra 	$L__BB5_41;
	setp.lt.s32 	%p30, %r76, %r105;
	sub.s32 	%r149, %r8, %r72;
	add.s32 	%r150, %r149, -2;
	selp.b32 	%r188, %r76, %r150, %p30;
	bra.uni 	$L__BB5_42;
$L__BB5_41:
	sub.s32 	%r188, -2, %r72;
$L__BB5_42:
	add.s32 	%r151, %r188, %r23;
	mul.wide.s32 	%rd29, %r151, 4;
	add.s64 	%rd30, %rd2, %rd29;
	ld.global.nc.f32 	%f48, [%rd30];
	ld.global.nc.f32 	%f49, [%rd4+4];
	fma.rn.f32 	%f14, %f48, %f49, %f13;
	add.s32 	%r80, %r72, 2;
	setp.lt.s32 	%p31, %r80, 0;
	@%p31 bra 	$L__BB5_44;
	setp.lt.s32 	%p32, %r80, %r105;
	sub.s32 	%r152, %r8, %r72;
	add.s32 	%r153, %r152, -3;
	selp.b32 	%r189, %r80, %r153, %p32;
	bra.uni 	$L__BB5_45;
$L__BB5_44:
	sub.s32 	%r189, -3, %r72;
$L__BB5_45:
	add.s32 	%r154, %r189, %r23;
	mul.wide.s32 	%rd31, %r154, 4;
	add.s64 	%rd32, %rd2, %rd31;
	ld.global.nc.f32 	%f50, [%rd32];
	ld.global.nc.f32 	%f51, [%rd4+8];
	fma.rn.f32 	%f15, %f50, %f51, %f14;
	add.s32 	%r84, %r72, 3;
	setp.lt.s32 	%p33, %r84, 0;
	@%p33 bra 	$L__BB5_47;
	setp.lt.s32 	%p34, %r84, %r105;
	sub.s32 	%r155, %r8, %r72;
	add.s32 	%r156, %r155, -4;
	selp.b32 	%r190, %r84, %r156, %p34;
	bra.uni 	$L__BB5_48;
$L__BB5_47:
	sub.s32 	%r190, -4, %r72;
$L__BB5_48:
	add.s32 	%r157, %r190, %r23;
	mul.wide.s32 	%rd33, %r157, 4;
	add.s64 	%rd34, %rd2, %rd33;
	ld.global.nc.f32 	%f52, [%rd34];
	ld.global.nc.f32 	%f53, [%rd4+12];
	fma.rn.f32 	%f69, %f52, %f53, %f15;
	add.s32 	%r191, %r191, 4;
$L__BB5_49:
	setp.eq.s32 	%p35, %r13, 0;
	@%p35 bra 	$L__BB5_63;
	setp.eq.s32 	%p36, %r13, 1;
	@%p36 bra 	$L__BB5_58;
	add.s32 	%r90, %r191, %r3;
	setp.lt.s32 	%p37, %r90, 0;
	@%p37 bra 	$L__BB5_53;
	setp.lt.s32 	%p38, %r90, %r105;
	not.b32 	%r158, %r90;
	add.s32 	%r159, %r8, %r158;
	selp.b32 	%r192, %r90, %r159, %p38;
	bra.uni 	$L__BB5_54;
$L__BB5_53:
	not.b32 	%r192, %r90;
$L__BB5_54:
	add.s32 	%r160, %r192, %r23;
	mul.wide.s32 	%rd35, %r160, 4;
	add.s64 	%rd36, %rd2, %rd35;
	ld.global.nc.f32 	%f55, [%rd36];
	add.s32 	%r161, %r25, %r191;
	mul.wide.s32 	%rd37, %r161, 4;
	add.s64 	%rd5, %rd1, %rd37;
	ld.global.nc.f32 	%f56, [%rd5];
	fma.rn.f32 	%f19, %f55, %f56, %f69;
	add.s32 	%r94, %r90, 1;
	setp.lt.s32 	%p39, %r94, 0;
	@%p39 bra 	$L__BB5_56;
	setp.lt.s32 	%p40, %r94, %r105;
	sub.s32 	%r162, %r8, %r90;
	add.s32 	%r163, %r162, -2;
	selp.b32 	%r193, %r94, %r163, %p40;
	bra.uni 	$L__BB5_57;
$L__BB5_56:
	sub.s32 	%r193, -2, %r90;
$L__BB5_57:
	add.s32 	%r164, %r193, %r23;
	mul.wide.s32 	%rd38, %r164, 4;
	add.s64 	%rd39, %rd2, %rd38;
	ld.global.nc.f32 	%f57, [%rd39];
	ld.global.nc.f32 	%f58, [%rd5+4];
	fma.rn.f32 	%f69, %f57, %f58, %f19;
	add.s32 	%r191, %r191, 2;
$L__BB5_58:
	setp.ne.s32 	%p41, %r14, 0;
	@%p41 bra 	$L__BB5_63;
	add.s32 	%r100, %r191, %r3;
	setp.lt.s32 	%p42, %r100, 0;
	@%p42 bra 	$L__BB5_61;
	setp.lt.s32 	%p43, %r100, %r105;
	not.b32 	%r165, %r100;
	add.s32 	%r166, %r8, %r165;
	selp.b32 	%r195, %r100, %r166, %p43;
	bra.uni 	$L__BB5_62;
$L__BB5_61:
	not.b32 	%r195, %r100;
$L__BB5_62:
	add.s32 	%r167, %r195, %r23;
	mul.wide.s32 	%rd40, %r167, 4;
	add.s64 	%rd41, %rd2, %rd40;
	ld.global.nc.f32 	%f59, [%rd41];
	add.s32 	%r168, %r25, %r191;
	mul.wide.s32 	%rd42, %r168, 4;
	add.s64 	%rd43, %rd1, %rd42;
	ld.global.nc.f32 	%f60, [%rd43];
	fma.rn.f32 	%f69, %f59, %f60, %f69;
$L__BB5_63:
	add.s32 	%r170, %r18, 1;
	setp.ne.s32 	%p44, %r18, %r9;
	@%p44 bra 	$L__BB5_3;
$L__BB5_64:
	mad.lo.s32 	%r169, %r105, %r114, %r3;
	cvta.to.global.u64 	%rd44, %rd6;
	mul.wide.s32 	%rd45, %r169, 4;
	add.s64 	%rd46, %rd44, %rd45;
	st.global.f32 	[%rd46], %f69;
$L__BB5_65:
	ret;

}


// ===== COMPILED SASS (sm_100) =====

	.target	sm_100

	.elftype	@"ET_EXEC"


//--------------------- .note.nv.tkinfo           --------------------------
	.section	.note.nv.tkinfo,"",@"SHT_NOTE"
	.sectionflags	@"SHF_NOTE_NV_TKINFO"
	.tkinfo
        /*0018*/ 	.word	0x00000002
        /*0030*/ 	.string	""
        /*0030*/ 	.string	"ptxas"
        /*0030*/ 	.string	"Cuda compilation tools, release 13.0, V13.0.88"
        /*0030*/ 	.string	"Build cuda_13.0.r13.0/compiler.36424714_0"
        /*0030*/ 	.string	"-arch sm_100 -m 64 "



//--------------------- .note.nv.cuinfo           --------------------------
	.section	.note.nv.cuinfo,"",@"SHT_NOTE"
	.sectionflags	@"SHF_NOTE_NV_CUINFO"
        /*0018*/ 	.short	0x0002
        /*001a*/ 	.short	0x0064
        /*001c*/ 	.short	0x0082
	.zero		2


//--------------------- .nv.info                  --------------------------
	.section	.nv.info,"",@"SHT_CUDA_INFO"
	.align	4


	//----- nvinfo : EIATTR_REGCOUNT
	.align		4
        /*0000*/ 	.byte	0x04, 0x2f
        /*0002*/ 	.short	(.L_1 - .L_0)
	.align		4
.L_0:
        /*0004*/ 	.word	index@(_Z18conv2dGlobalKernelPKfPfiiS0_i)
        /*0008*/ 	.word	0x00000020


	//----- nvinfo : EIATTR_FRAME_SIZE
	.align		4
.L_1:
        /*000c*/ 	.byte	0x04, 0x11
        /*000e*/ 	.short	(.L_3 - .L_2)
	.align		4
.L_2:
        /*0010*/ 	.word	index@(_Z18conv2dGlobalKernelPKfPfiiS0_i)
        /*0014*/ 	.word	0x00000000


	//----- nvinfo : EIATTR_REGCOUNT
	.align		4
.L_3:
        /*0018*/ 	.byte	0x04, 0x2f
        /*001a*/ 	.short	(.L_5 - .L_4)
	.align		4
.L_4:
        /*001c*/ 	.word	index@(_Z19gaussianConvolutionPKfPfiiS0_i)
        /*0020*/ 	.word	0x00000022


	//----- nvinfo : EIATTR_FRAME_SIZE
	.align		4
.L_5:
        /*0024*/ 	.byte	0x04, 0x11
        /*0026*/ 	.short	(.L_7 - .L_6)
	.align		4
.L_6:
        /*0028*/ 	.word	index@(_Z19gaussianConvolutionPKfPfiiS0_i)
        /*002c*/ 	.word	0x00000000


	//----- nvinfo : EIATTR_REGCOUNT
	.align		4
.L_7:
        /*0030*/ 	.byte	0x04, 0x2f
        /*0032*/ 	.short	(.L_9 - .L_8)
	.align		4
.L_8:
        /*0034*/ 	.word	index@(_Z16sobelConvolutionPKfPfiiS0_S0_i)
        /*0038*/ 	.word	0x00000020


	//----- nvinfo : EIATTR_FRAME_SIZE
	.align		4
.L_9:
        /*003c*/ 	.byte	0x04, 0x11
        /*003e*/ 	.short	(.L_11 - .L_10)
	.align		4
.L_10:
        /*0040*/ 	.word	index@($__internal_0_$__cuda_sm20_sqrt_rn_f32_slowpath)
        /*0044*/ 	.word	0x00000000


	//----- nvinfo : EIATTR_FRAME_SIZE
	.align		4
.L_11:
        /*0048*/ 	.byte	0x04, 0x11
        /*004a*/ 	.short	(.L_13 - .L_12)
	.align		4
.L_12:
        /*004c*/ 	.word	index@(_Z16sobelConvolutionPKfPfiiS0_S0_i)
        /*0050*/ 	.word	0x00000000


	//----- nvinfo : EIATTR_REGCOUNT
	.align		4
.L_13:
        /*0054*/ 	.byte	0x04, 0x2f
        /*0056*/ 	.short	(.L_15 - .L_14)
	.align		4
.L_14:
        /*0058*/ 	.word	index@(_Z18sharpenConvolutionPKfPfiiS0_i)
        /*005c*/ 	.word	0x00000022


	//----- nvinfo : EIATTR_FRAME_SIZE
	.align		4
.L_15:
        /*0060*/ 	.byte	0x04, 0x11
        /*0062*/ 	.short	(.L_17 - .L_16)
	.align		4
.L_16:
        /*0064*/ 	.word	index@(_Z18sharpenConvolutionPKfPfiiS0_i)
        /*0068*/ 	.word	0x00000000


	//----- nvinfo : EIATTR_REGCOUNT
	.align		4
.L_17:
        /*006c*/ 	.byte	0x04, 0x2f
        /*006e*/ 	.short	(.L_19 - .L_18)
	.align		4
.L_18:
        /*0070*/ 	.word	index@(_Z19meanBlurConvolutionPKfPfiiS0_i)
        /*0074*/ 	.word	0x00000022


	//----- nvinfo : EIATTR_FRAME_SIZE
	.align		4
.L_19:
        /*0078*/ 	.byte	0x04, 0x11
        /*007a*/ 	.short	(.L_21 - .L_20)
	.align		4
.L_20:
        /*007c*/ 	.word	index@(_Z19meanBlurConvolutionPKfPfiiS0_i)
        /*0080*/ 	.word	0x00000000


	//----- nvinfo : EIATTR_REGCOUNT
	.align		4
.L_21:
        /*0084*/ 	.byte	0x04, 0x2f
        /*0086*/ 	.short	(.L_23 - .L_22)
	.align		4
.L_22:
        /*0088*/ 	.word	index@(_Z20laplacianConvolutionPKfPfiiS0_i)
        /*008c*/ 	.word	0x00000022


	//----- nvinfo : EIATTR_FRAME_SIZE
	.align		4
.L_23:
        /*0090*/ 	.byte	0x04, 0x11
        /*0092*/ 	.short	(.L_25 - .L_24)
	.align		4
.L_24:
        /*0094*/ 	.word	index@(_Z20laplacianConvolutionPKfPfiiS0_i)
        /*0098*/ 	.word	0x00000000


	//----- nvinfo : EIATTR_MIN_STACK_SIZE
	.align		4
.L_25:
        /*009c*/ 	.byte	0x04, 0x12
        /*009e*/ 	.short	(.L_27 - .L_26)
	.align		4
.L_26:
        /*00a0*/ 	.word	index@(_Z20laplacianConvolutionPKfPfiiS0_i)
        /*00a4*/ 	.word	0x00000000


	//----- nvinfo : EIATTR_MIN_STACK_SIZE
	.align		4
.L_27:
        /*00a8*/ 	.byte	0x04, 0x12
        /*00aa*/ 	.short	(.L_29 - .L_28)
	.align		4
.L_28:
        /*00ac*/ 	.word	index@(_Z19meanBlurConvolutionPKfPfiiS0_i)
        /*00b0*/ 	.word	0x00000000


	//----- nvinfo : EIATTR_MIN_STACK_SIZE
	.align		4
.L_29:
        /*00b4*/ 	.byte	0x04, 0x12
        /*00b6*/ 	.short	(.L_31 - .L_30)
	.align		4
.L_30:
        /*00b8*/ 	.word	index@(_Z18sharpenConvolutionPKfPfiiS0_i)
        /*00bc*/ 	.word	0x00000000


	//----- nvinfo : EIATTR_MIN_STACK_SIZE
	.align		4
.L_31:
        /*00c0*/ 	.byte	0x04, 0x12
        /*00c2*/ 	.short	(.L_33 - .L_32)
	.align		4
.L_32:
        /*00c4*/ 	.word	index@(_Z16sobelConvolutionPKfPfiiS0_S0_i)
        /*00c8*/ 	.word	0x00000000


	//----- nvinfo : EIATTR_MIN_STACK_SIZE
	.align		4
.L_33:
        /*00cc*/ 	.byte	0x04, 0x12
        /*00ce*/ 	.short	(.L_35 - .L_34)
	.align		4
.L_34:
        /*00d0*/ 	.word	index@(_Z19gaussianConvolutionPKfPfiiS0_i)
        /*00d4*/ 	.word	0x00000000


	//----- nvinfo : EIATTR_MIN_STACK_SIZE
	.align		4
.L_35:
        /*00d8*/ 	.byte	0x04, 0x12
        /*00da*/ 	.short	(.L_37 - .L_36)
	.align		4
.L_36:
        /*00dc*/ 	.word	index@(_Z18conv2dGlobalKernelPKfPfiiS0_i)
        /*00e0*/ 	.word	0x00000000
.L_37:


//--------------------- .nv.compat                --------------------------
	.section	.nv.compat,"",@"SHT_CUDA_COMPAT_INFO"
	.align	4
        /*0000*/ 	.byte	0x02, 0x09, 0x00, 0x00, 0x02, 0x02, 0x01, 0x00, 0x02, 0x05, 0x05, 0x00, 0x03, 0x07, 0x01, 0x01
        /*0010*/ 	.byte	0x02, 0x03, 0x00, 0x00, 0x02, 0x06, 0x01, 0x00, 0x04, 0x0b, 0x08, 0x00, 0x01, 0x00, 0x00, 0x00
        /*0020*/ 	.byte	0x00, 0x00, 0x00, 0x00


//--------------------- .nv.info._Z20laplacianConvolutionPKfPfiiS0_i --------------------------
	.section	.nv.info._Z20laplacianConvolutionPKfPfiiS0_i,"",@"SHT_CUDA_INFO"
	.sectionflags	@""
	.align	4


	//----- nvinfo : EIATTR_CUDA_API_VERSION
	.align		4
        /*0000*/ 	.byte	0x04, 0x37
        /*0002*/ 	.short	(.L_39 - .L_38)
.L_38:
        /*0004*/ 	.word	0x00000082


	//----- nvinfo : EIATTR_KPARAM_INFO
	.align		4
.L_39:
        /*0008*/ 	.byte	0x04, 0x17
        /*000a*/ 	.short	(.L_41 - .L_40)
.L_40:
        /*000c*/ 	.word	0x00000000
        /*0010*/ 	.short	0x0005
        /*0012*/ 	.short	0x0020
        /*0014*/ 	.byte	0x00, 0xf0, 0x11, 0x00


	//----- nvinfo : EIATTR_KPARAM_INFO
	.align		4
.L_41:
        /*0018*/ 	.byte	0x04, 0x17
        /*001a*/ 	.short	(.L_43 - .L_42)
.L_42:
        /*001c*/ 	.word	0x00000000
        /*0020*/ 	.short	0x0004
        /*0022*/ 	.short	0x0018
        /*0024*/ 	.byte	0x00, 0xf5, 0x21, 0x00


	//----- nvinfo : EIATTR_KPARAM_INFO
	.align		4
.L_43:
        /*0028*/ 	.byte	0x04, 0x17
        /*002a*/ 	.short	(.L_45 - .L_44)
.L_44:
        /*002c*/ 	.word	0x00000000
        /*0030*/ 	.short	0x0003
        /*0032*/ 	.short	0x0014
        /*0034*/ 	.byte	0x00, 0xf0, 0x11, 0x00


	//----- nvinfo : EIATTR_KPARAM_INFO
	.align		4
.L_45:
        /*0038*/ 	.byte	0x04, 0x17
        /*003a*/ 	.short	(.L_47 - .L_46)
.L_46:
        /*003c*/ 	.word	0x00000000
        /*0040*/ 	.short	0x0002
        /*0042*/ 	.short	0x0010
        /*0044*/ 	.byte	0x00, 0xf0, 0x11, 0x00


	//----- nvinfo : EIATTR_KPARAM_INFO
	.align		4
.L_47:
        /*0048*/ 	.byte	0x04, 0x17
        /*004a*/ 	.short	(.L_49 - .L_48)
.L_48:
        /*004c*/ 	.word	0x00000000
        /*0050*/ 	.short	0x0001
        /*0052*/ 	.short	0x0008
        /*0054*/ 	.byte	0x00, 0xf5, 0x21, 0x00


	//----- nvinfo : EIATTR_KPARAM_INFO
	.align		4
.L_49:
        /*0058*/ 	.byte	0x04, 0x17
        /*005a*/ 	.short	(.L_51 - .L_50)
.L_50:
        /*005c*/ 	.word	0x00000000
        /*0060*/ 	.short	0x0000
        /*0062*/ 	.short	0x0000
        /*0064*/ 	.byte	0x00, 0xf5, 0x21, 0x00


	//----- nvinfo : EIATTR_SPARSE_MMA_MASK
	.align		4
.L_51:
        /*0068*/ 	.byte	0x03, 0x50
        /*006a*/ 	.short	0x0000


	//----- nvinfo : EIATTR_MAXREG_COUNT
	.align		4
        /*006c*/ 	.byte	0x03, 0x1b
        /*006e*/ 	.short	0x00ff


	//----- nvinfo : EIATTR_MERCURY_ISA_VERSION
	.align		4
        /*0070*/ 	.byte	0x03, 0x5f
        /*0072*/ 	.short	0x0101


	//----- nvinfo : EIATTR_VRC_CTA_INIT_COUNT
	.align		4
        /*0074*/ 	.byte	0x02, 0x4a
	.zero		1
	.zero		1


	//----- nvinfo : EIATTR_EXIT_INSTR_OFFSETS
	.align		4
        /*0078*/ 	.byte	0x04, 0x1c
        /*007a*/ 	.short	(.L_53 - .L_52)


	//   ....[0]....
.L_52:
        /*007c*/ 	.word	0x000000d0


	//   ....[1]....
        /*0080*/ 	.word	0x00001270


	//----- nvinfo : EIATTR_CBANK_PARAM_SIZE
	.align		4
.L_53:
        /*0084*/ 	.byte	0x03, 0x19
        /*0086*/ 	.short	0x0024


	//----- nvinfo : EIATTR_PARAM_CBANK
	.align		4
        /*0088*/ 	.byte	0x04, 0x0a
        /*008a*/ 	.short	(.L_55 - .L_54)
	.align		4
.L_54:
        /*008c*/ 	.word	index@(.nv.constant0._Z20laplacianConvolutionPKfPfiiS0_i)
        /*0090*/ 	.short	0x0380
        /*0092*/ 	.short	0x0024


	//----- nvinfo : EIATTR_SW_WAR
	.align		4
.L_55:
        /*0094*/ 	.byte	0x04, 0x36
        /*0096*/ 	.short	(.L_57 - .L_56)
.L_56:
        /*0098*/ 	.word	0x00000008
.L_57:


//--------------------- .nv.info._Z19meanBlurConvolutionPKfPfiiS0_i --------------------------
	.section	.nv.info._Z19meanBlurConvolutionPKfPfiiS0_i,"",@"SHT_CUDA_INFO"
	.sectionflags	@""
	.align	4


	//----- nvinfo : EIATTR_CUDA_API_VERSION
	.align		4
        /*0000*/ 	.byte	0x04, 0x37
        /*0002*/ 	.short	(.L_59 - .L_58)
.L_58:
        /*0004*/ 	.word	0x00000082


	//----- nvinfo : EIATTR_KPARAM_INFO
	.align		4
.L_59:
        /*0008*/ 	.byte	0x04, 0x17
        /*000a*/ 	.short	(.L_61 - .L_60)
.L_60:
        /*000c*/ 	.word	0x00000000
        /*0010*/ 	.short	0x0005
        /*0012*/ 	.short	0x0020
        /*0014*/ 	.byte	0x00, 0xf0, 0x11, 0x00


	//----- nvinfo : EIATTR_KPARAM_INFO
	.align		4
.L_61:
        /*0018*/ 	.byte	0x04, 0x17
        /*001a*/ 	.short	(.L_63 - .L_62)
.L_62:
        /*001c*/ 	.word	0x00000000
        /*0020*/ 	.short	0x0004
        /*0022*/ 	.short	0x0018
        /*0024*/ 	.byte	0x00, 0xf5, 0x21, 0x00


	//----- nvinfo : EIATTR_KPARAM_INFO
	.align		4
.L_63:
        /*0028*/ 	.byte	0x04, 0x17
        /*002a*/ 	.short	(.L_65 - .L_64)
.L_64:
        /*002c*/ 	.word	0x00000000
        /*0030*/ 	.short	0x0003
        /*0032*/ 	.short	0x0014
        /*0034*/ 	.byte	0x00, 0xf0, 0x11, 0x00


	//----- nvinfo : EIATTR_KPARAM_INFO
	.align		4
.L_65:
        /*0038*/ 	.byte	0x04, 0x17
        /*003a*/ 	.short	(.L_67 - .L_66)
.L_66:
        /*003c*/ 	.word	0x00000000
        /*0040*/ 	.short	0x0002
        /*0042*/ 	.short	0x0010
        /*0044*/ 	.byte	0x00, 0xf0, 0x11, 0x00


	//----- nvinfo : EIATTR_KPARAM_INFO
	.align		4
.L_67:
        /*0048*/ 	.byte	0x04, 0x17
        /*004a*/ 	.short	(.L_69 - .L_68)
.L_68:
        /*004c*/ 	.word	0x00000000
        /*0050*/ 	.short	0x0001
        /*0052*/ 	.short	0x0008
        /*0054*/ 	.byte	0x00, 0xf5, 0x21, 0x00


	//----- nvinfo : EIATTR_KPARAM_INFO
	.align		4
.L_69:
        /*0058*/ 	.byte	0x04, 0x17
        /*005a*/ 	.short	(.L_71 - .L_70)
.L_70:
        /*005c*/ 	.word	0x00000000
        /*0060*/ 	.short	0x0000
        /*0062*/ 	.short	0x0000
        /*0064*/ 	.byte	0x00, 0xf5, 0x21, 0x00


	//----- nvinfo : EIATTR_SPARSE_MMA_MASK
	.align		4
.L_71:
        /*0068*/ 	.byte	0x03, 0x50
        /*006a*/ 	.short	0x0000


	//----- nvinfo : EIATTR_MAXREG_COUNT
	.align		4
        /*006c*/ 	.byte	0x03, 0x1b
        /*006e*/ 	.short	0x00ff


	//----- nvinfo : EIATTR_MERCURY_ISA_VERSION
	.align		4
        /*0070*/ 	.byte	0x03, 0x5f
        /*0072*/ 	.short	0x0101


	//----- nvinfo : EIATTR_VRC_CTA_INIT_COUNT
	.align		4
        /*0074*/ 	.byte	0x02, 0x4a
	.zero		1
	.zero		1


	//----- nvinfo : EIATTR_EXIT_INSTR_OFFSETS
	.align		4
        /*0078*/ 	.byte	0x04, 0x1c
        /*007a*/ 	.short	(.L_73 - .L_72)


	//   ....[0]....
.L_72:
        /*007c*/ 	.word	0x000000d0


	//   ....[1]....
        /*0080*/ 	.word	0x00001270


	//----- nvinfo : EIATTR_CBANK_PARAM_SIZE
	.align		4
.L_73:
        /*0084*/ 	.byte	0x03, 0x19
        /*0086*/ 	.short	0x0024


	//----- nvinfo : EIATTR_PARAM_CBANK
	.align		4
        /*0088*/ 	.byte	0x04, 0x0a
        /*008a*/ 	.short	(.L_75 - .L_74)
	.align		4
.L_74:
        /*008c*/ 	.word	index@(.nv.constant0._Z19meanBlurConvolutionPKfPfiiS0_i)
        /*0090*/ 	.short	0x0380
        /*0092*/ 	.short	0x0024


	//----- nvinfo : EIATTR_SW_WAR
	.align		4
.L_75:
        /*0094*/ 	.byte	0x04, 0x36
        /*0096*/ 	.short	(.L_77 - .L_76)
.L_76:
        /*0098*/ 	.word	0x00000008
.L_77:


//--------------------- .nv.info._Z18sharpenConvolutionPKfPfiiS0_i --------------------------
	.section	.nv.info._Z18sharpenConvolutionPKfPfiiS0_i,"",@"SHT_CUDA_INFO"
	.sectionflags	@""
	.align	4


	//----- nvinfo : EIATTR_CUDA_API_VERSION
	.align		4
        /*0000*/ 	.byte	0x04, 0x37
        /*0002*/ 	.short	(.L_79 - .L_78)
.L_78:
        /*0004*/ 	.word	0x00000082


	//----- nvinfo : EIATTR_KPARAM_INFO
	.align		4
.L_79:
        /*0008*/ 	.byte	0x04, 0x17
        /*000a*/ 	.short	(.L_81 - .L_80)
.L_80:
        /*000c*/ 	.word	0x00000000
        /*0010*/ 	.short	0x0005
        /*0012*/ 	.short	0x0020
        /*0014*/ 	.byte	0x00, 0xf0, 0x11, 0x00


	//----- nvinfo : EIATTR_KPARAM_INFO
	.align		4
.L_81:
        /*0018*/ 	.byte	0x04, 0x17
        /*001a*/ 	.short	(.L_83 - .L_82)
.L_82:
        /*001c*/ 	.word	0x00000000
        /*0020*/ 	.short	0x0004
        /*0022*/ 	.short	0x0018
        /*0024*/ 	.byte	0x00, 0xf5, 0x21, 0x00


	//----- nvinfo : EIATTR_KPARAM_INFO
	.align		4
.L_83:
        /*0028*/ 	.byte	0x04, 0x17
        /*002a*/ 	.short	(.L_85 - .L_84)
.L_84:
        /*002c*/ 	.word	0x00000000
        /*0030*/ 	.short	0x0003
        /*0032*/ 	.short	0x0014
        /*0034*/ 	.byte	0x00, 0xf0, 0x11, 0x00


	//----- nvinfo : EIATTR_KPARAM_INFO
	.align		4
.L_85:
        /*0038*/ 	.byte	0x04, 0x17
        /*003a*/ 	.short	(.L_87 - .L_86)
.L_86:
        /*003c*/ 	.word	0x00000000
        /*0040*/ 	.short	0x0002
        /*0042*/ 	.short	0x0010
        /*0044*/ 	.byte	0x00, 0xf0, 0x11, 0x00


	//----- nvinfo : EIATTR_KPARAM_INFO
	.align		4
.L_87:
        /*0048*/ 	.byte	0x04, 0x17
        /*004a*/ 	.short	(.L_89 - .L_88)
.L_88:
        /*004c*/ 	.word	0x00000000
        /*0050*/ 	.short	0x0001
        /*0052*/ 	.short	0x0008
        /*0054*/ 	.byte	0x00, 0xf5, 0x21, 0x00


	//----- nvinfo : EIATTR_KPARAM_INFO
	.align		4
.L_89:
        /*0058*/ 	.byte	0x04, 0x17
        /*005a*/ 	.short	(.L_91 - .L_90)
.L_90:
        /*005c*/ 	.word	0x00000000
        /*0060*/ 	.short	0x0000
        /*0062*/ 	.short	0x0000
        /*0064*/ 	.byte	0x00, 0xf5, 0x21, 0x00


	//----- nvinfo : EIATTR_SPARSE_MMA_MASK
	.align		4
.L_91:
        /*0068*/ 	.byte	0x03, 0x50
        /*006a*/ 	.short	0x0000


	//----- nvinfo : EIATTR_MAXREG_COUNT
	.align		4
        /*006c*/ 	.byte	0x03, 0x1b
        /*006e*/ 	.short	0x00ff


	//----- nvinfo : EIATTR_MERCURY_ISA_VERSION
	.align		4
        /*0070*/ 	.byte	0x03, 0x5f
        /*0072*/ 	.short	0x0101


	//----- nvinfo : EIATTR_VRC_CTA_INIT_COUNT
	.align		4
        /*0074*/ 	.byte	0x02, 0x4a
	.zero		1
	.zero		1


	//----- nvinfo : EIATTR_EXIT_INSTR_OFFSETS
	.align		4
        /*0078*/ 	.byte	0x04, 0x1c
        /*007a*/ 	.short	(.L_93 - .L_92)


	//   ....[0]....
.L_92:
        /*007c*/ 	.word	0x000000d0


	//   ....[1]....
        /*0080*/ 	.word	0x00001270


	//----- nvinfo : EIATTR_CBANK_PARAM_SIZE
	.align		4
.L_93:
        /*0084*/ 	.byte	0x03, 0x19
        /*0086*/ 	.short	0x0024


	//----- nvinfo : EIATTR_PARAM_CBANK
	.align		4
        /*0088*/ 	.byte	0x04, 0x0a
        /*008a*/ 	.short	(.L_95 - .L_94)
	.align		4
.L_94:
        /*008c*/ 	.word	index@(.nv.constant0._Z18sharpenConvolutionPKfPfiiS0_i)
        /*0090*/ 	.short	0x0380
        /*0092*/ 	.short	0x0024


	//----- nvinfo : EIATTR_SW_WAR
	.align		4
.L_95:
        /*0094*/ 	.byte	0x04, 0x36
        /*0096*/ 	.short	(.L_97 - .L_96)
.L_96:
        /*0098*/ 	.word	0x00000008
.L_97:


//--------------------- .nv.info._Z16sobelConvolutionPKfPfiiS0_S0_i --------------------------
	.section	.nv.info._Z16sobelConvolutionPKfPfiiS0_S0_i,"",@"SHT_CUDA_INFO"
	.sectionflags	@""
	.align	4


	//----- nvinfo : EIATTR_CUDA_API_VERSION
	.align		4
        /*0000*/ 	.byte	0x04, 0x37
        /*0002*/ 	.short	(.L_99 - .L_98)
.L_98:
        /*0004*/ 	.word	0x00000082


	//----- nvinfo : EIATTR_KPARAM_INFO
	.align		4
.L_99:
        /*0008*/ 	.byte	0x04, 0x17
        /*000a*/ 	.short	(.L_101 - .L_100)
.L_100:
        /*000c*/ 	.word	0x00000000
        /*0010*/ 	.short	0x0006
        /*0012*/ 	.short	0x0028
        /*0014*/ 	.byte	0x00, 0xf0, 0x11, 0x00


	//----- nvinfo : EIATTR_KPARAM_INFO
	.align		4
.L_101:
        /*0018*/ 	.byte	0x04, 0x17
        /*001a*/ 	.short	(.L_103 - .L_102)
.L_102:
        /*001c*/ 	.word	0x00000000
        /*0020*/ 	.short	0x0005
        /*0022*/ 	.short	0x0020
        /*0024*/ 	.byte	0x00, 0xf5, 0x21, 0x00


	//----- nvinfo : EIATTR_KPARAM_INFO
	.align		4
.L_103:
        /*0028*/ 	.byte	0x04, 0x17
        /*002a*/ 	.short	(.L_105 - .L_104)
.L_104:
        /*002c*/ 	.word	0x00000000
        /*0030*/ 	.short	0x0004
        /*0032*/ 	.short	0x0018
        /*0034*/ 	.byte	0x00, 0xf5, 0x21, 0x00


	//----- nvinfo : EIATTR_KPARAM_INFO
	.align		4
.L_105:
        /*0038*/ 	.byte	0x04, 0x17
        /*003a*/ 	.short	(.L_107 - .L_106)
.L_106:
        /*003c*/ 	.word	0x00000000
        /*0040*/ 	.short	0x0003
        /*0042*/ 	.short	0x0014
        /*0044*/ 	.byte	0x00, 0xf0, 0x11, 0x00


	//----- nvinfo : EIATTR_KPARAM_INFO
	.align		4
.L_107:
        /*0048*/ 	.byte	0x04, 0x17
        /*004a*/ 	.short	(.L_109 - .L_108)
.L_108:
        /*004c*/ 	.word	0x00000000
        /*0050*/ 	.short	0x0002
        /*0052*/ 	.short	0x0010
        /*0054*/ 	.byte	0x00, 0xf0, 0x11, 0x00


	//----- nvinfo : EIATTR_KPARAM_INFO
	.align		4
.L_109:
        /*0058*/ 	.byte	0x04, 0x17
        /*005a*/ 	.short	(.L_111 - .L_110)
.L_110:
        /*005c*/ 	.word	0x00000000
        /*0060*/ 	.short	0x0001
        /*0062*/ 	.short	0x0008
        /*0064*/ 	.byte	0x00, 0xf5, 0x21, 0x00


	//----- nvinfo : EIATTR_KPARAM_INFO
	.align		4
.L_111:
        /*0068*/ 	.byte	0x04, 0x17
        /*006a*/ 	.short	(.L_113 - .L_112)
.L_112:
        /*006c*/ 	.word	0x00000000
        /*0070*/ 	.short	0x0000
        /*0072*/ 	.short	0x0000
        /*0074*/ 	.byte	0x00, 0xf5, 0x21, 0x00


	//----- nvinfo : EIATTR_SPARSE_MMA_MASK
	.align		4
.L_113:
        /*0078*/ 	.byte	0x03, 0x50
        /*007a*/ 	.short	0x0000


	//----- nvinfo : EIATTR_MAXREG_COUNT
	.align		4
        /*007c*/ 	.byte	0x03, 0x1b
        /*007e*/ 	.short	0x00ff


	//----- nvinfo : EIATTR_MERCURY_ISA_VERSION
	.align		4
        /*0080*/ 	.byte	0x03, 0x5f
        /*0082*/ 	.short	0x0101


	//----- nvinfo : EIATTR_VRC_CTA_INIT_COUNT
	.align		4
        /*0084*/ 	.byte	0x02, 0x4a
	.zero		1
	.zero		1


	//----- nvinfo : EIATTR_EXIT_INSTR_OFFSETS
	.align		4
        /*0088*/ 	.byte	0x04, 0x1c
        /*008a*/ 	.short	(.L_115 - .L_114)


	//   ....[0]....
.L_114:
        /*008c*/ 	.word	0x000000c0


	//   ....[1]....
        /*0090*/ 	.word	0x00001a70


	//----- nvinfo : EIATTR_CRS_STACK_SIZE
	.align		4
.L_115:
        /*0094*/ 	.byte	0x04, 0x1e
        /*0096*/ 	.short	(.L_117 - .L_116)
.L_116:
        /*0098*/ 	.word	0x00000000


	//----- nvinfo : EIATTR_CBANK_PARAM_SIZE
	.align		4
.L_117:
        /*009c*/ 	.byte	0x03, 0x19
        /*009e*/ 	.short	0x002c


	//----- nvinfo : EIATTR_PARAM_CBANK
	.align		4
        /*00a0*/ 	.byte	0x04, 0x0a
        /*00a2*/ 	.short	(.L_119 - .L_118)
	.align		4
.L_118:
        /*00a4*/ 	.word	index@(.nv.constant0._Z16sobelConvolutionPKfPfiiS0_S0_i)
        /*00a8*/ 	.short	0x0380
        /*00aa*/ 	.short	0x002c


	//----- nvinfo : EIATTR_SW_WAR
	.align		4
.L_119:
        /*00ac*/ 	.byte	0x04, 0x36
        /*00ae*/ 	.short	(.L_121 - .L_120)
.L_120:
        /*00b0*/ 	.word	0x00000008
.L_121:


//--------------------- .nv.info._Z19gaussianConvolutionPKfPfiiS0_i --------------------------
	.section	.nv.info._Z19gaussianConvolutionPKfPfiiS0_i,"",@"SHT_CUDA_INFO"
	.sectionflags	@""
	.align	4


	//----- nvinfo : EIATTR_CUDA_API_VERSION
	.align		4
        /*0000*/ 	.byte	0x04, 0x37
        /*0002*/ 	.short	(.L_123 - .L_122)
.L_122:
        /*0004*/ 	.word	0x00000082


	//----- nvinfo : EIATTR_KPARAM_INFO
	.align		4
.L_123:
        /*0008*/ 	.byte	0x04, 0x17
        /*000a*/ 	.short	(.L_125 - .L_124)
.L_124:
        /*000c*/ 	.word	0x00000000
        /*0010*/ 	.short	0x0005
        /*0012*/ 	.short	0x0020
        /*0014*/ 	.byte	0x00, 0xf0, 0x11, 0x00


	//----- nvinfo : EIATTR_KPARAM_INFO
	.align		4
.L_125:
        /*0018*/ 	.byte	0x04, 0x17
        /*001a*/ 	.short	(.L_127 - .L_126)
.L_126:
        /*001c*/ 	.word	0x00000000
        /*0020*/ 	.short	0x0004
        /*0022*/ 	.short	0x0018
        /*0024*/ 	.byte	0x00, 0xf5, 0x21, 0x00


	//----- nvinfo : EIATTR_KPARAM_INFO
	.align		4
.L_127:
        /*0028*/ 	.byte	0x04, 0x17
        /*002a*/ 	.short	(.L_129 - .L_128)
.L_128:
        /*002c*/ 	.word	0x00000000
        /*0030*/ 	.short	0x0003
        /*0032*/ 	.short	0x0014
        /*0034*/ 	.byte	0x00, 0xf0, 0x11, 0x00


	//----- nvinfo : EIATTR_KPARAM_INFO
	.align		4
.L_129:
        /*0038*/ 	.byte	0x04, 0x17
        /*003a*/ 	.short	(.L_131 - .L_130)
.L_130:
        /*003c*/ 	.word	0x00000000
        /*0040*/ 	.short	0x0002
        /*0042*/ 	.short	0x0010
        /*0044*/ 	.byte	0x00, 0xf0, 0x11, 0x00


	//----- nvinfo : EIATTR_KPARAM_INFO
	.align		4
.L_131:
        /*0048*/ 	.byte	0x04, 0x17
        /*004a*/ 	.short	(.L_133 - .L_132)
.L_132:
        /*004c*/ 	.word	0x00000000
        /*0050*/ 	.short	0x0001
        /*0052*/ 	.short	0x0008
        /*0054*/ 	.byte	0x00, 0xf5, 0x21, 0x00


	//----- nvinfo : EIATTR_KPARAM_INFO
	.align		4
.L_133:
        /*0058*/ 	.byte	0x04, 0x17
        /*005a*/ 	.short	(.L_135 - .L_134)
.L_134:
        /*005c*/ 	.word	0x00000000
        /*0060*/ 	.short	0x0000
        /*0062*/ 	.short	0x0000
        /*0064*/ 	.byte	0x00, 0xf5, 0x21, 0x00


	//----- nvinfo : EIATTR_SPARSE_MMA_MASK
	.align		4
.L_135:
        /*0068*/ 	.byte	0x03, 0x50
        /*006a*/ 	.short	0x0000


	//----- nvinfo : EIATTR_MAXREG_COUNT
	.align		4
        /*006c*/ 	.byte	0x03, 0x1b
        /*006e*/ 	.short	0x00ff


	//----- nvinfo : EIATTR_MERCURY_ISA_VERSION
	.align		4
        /*0070*/ 	.byte	0x03, 0x5f
        /*0072*/ 	.short	0x0101


	//----- nvinfo : EIATTR_VRC_CTA_INIT_COUNT
	.align		4
        /*0074*/ 	.byte	0x02, 0x4a
	.zero		1
	.zero		1


	//----- nvinfo : EIATTR_EXIT_INSTR_OFFSETS
	.align		4
        /*0078*/ 	.byte	0x04, 0x1c
        /*007a*/ 	.short	(.L_137 - .L_136)


	//   ....[0]....
.L_136:
        /*007c*/ 	.word	0x000000d0


	//   ....[1]....
        /*0080*/ 	.word	0x00001270


	//----- nvinfo : EIATTR_CBANK_PARAM_SIZE
	.align		4
.L_137:
        /*0084*/ 	.byte	0x03, 0x19
        /*0086*/ 	.short	0x0024


	//----- nvinfo : EIATTR_PARAM_CBANK
	.align		4
        /*0088*/ 	.byte	0x04, 0x0a
        /*008a*/ 	.short	(.L_139 - .L_138)
	.align		4
.L_138:
        /*008c*/ 	.word	index@(.nv.constant0._Z19gaussianConvolutionPKfPfiiS0_i)
        /*0090*/ 	.short	0x0380
        /*0092*/ 	.short	0x0024


	//----- nvinfo : EIATTR_SW_WAR
	.align		4
.L_139:
        /*0094*/ 	.byte	0x04, 0x36
        /*0096*/ 	.short	(.L_141 - .L_140)
.L_140:
        /*0098*/ 	.word	0x00000008
.L_141:


//--------------------- .nv.info._Z18conv2dGlobalKernelPKfPfiiS0_i --------------------------
	.section	.nv.info._Z18conv2dGlobalKernelPKfPfiiS0_i,"",@"SHT_CUDA_INFO"
	.sectionflags	@""
	.align	4


	//----- nvinfo : EIATTR_CUDA_API_VERSION
	.align		4
        /*0000*/ 	.byte	0x04, 0x37
        /*0002*/ 	.short	(.L_143 - .L_142)
.L_142:
        /*0004*/ 	.word	0x00000082


	//----- nvinfo : EIATTR_KPARAM_INFO
	.align		4
.L_143:
        /*0008*/ 	.byte	0x04, 0x17
        /*000a*/ 	.short	(.L_145 - .L_144)
.L_144:
        /*000c*/ 	.word	0x00000000
        /*0010*/ 	.short	0x0005
        /*0012*/ 	.short	0x0020
        /*0014*/ 	.byte	0x00, 0xf0, 0x11, 0x00


	//----- nvinfo : EIATTR_KPARAM_INFO
	.align		4
.L_145:
        /*0018*/ 	.byte	0x04, 0x17
        /*001a*/ 	.short	(.L_147 - .L_146)
.L_146:
        /*001c*/ 	.word	0x00000000
        /*0020*/ 	.short	0x0004
        /*0022*/ 	.short	0x0018
        /*0024*/ 	.byte	0x00, 0xf5, 0x21, 0x00


	//----- nvinfo : EIATTR_KPARAM_INFO
	.align		4
.L_147:
        /*0028*/ 	.byte	0x04, 0x17
        /*002a*/ 	.short	(.L_149 - .L_148)
.L_148:
        /*002c*/ 	.word	0x00000000
        /*0030*/ 	.short	0x0003
        /*0032*/ 	.short	0x0014
        /*0034*/ 	.byte	0x00, 0xf0, 0x11, 0x00


	//----- nvinfo : EIATTR_KPARAM_INFO
	.align		4
.L_149:
        /*0038*/ 	.byte	0x04, 0x17
        /*003a*/ 	.short	(.L_151 - .L_150)
.L_150:
        /*003c*/ 	.word	0x00000000
        /*0040*/ 	.short	0x0002
        /*0042*/ 	.short	0x0010
        /*0044*/ 	.byte	0x00, 0xf0, 0x11, 0x00


	//----- nvinfo : EIATTR_KPARAM_INFO
	.align		4
.L_151:
        /*0048*/ 	.byte	0x04, 0x17
        /*004a*/ 	.short	(.L_153 - .L_152)
.L_152:
        /*004c*/ 	.word	0x00000000
        /*0050*/ 	.short	0x0001
        /*0052*/ 	.short	0x0008
        /*0054*/ 	.byte	0x00, 0xf5, 0x21, 0x00


	//----- nvinfo : EIATTR_KPARAM_INFO
	.align		4
.L_153:
        /*0058*/ 	.byte	0x04, 0x17
        /*005a*/ 	.short	(.L_155 - .L_154)
.L_154:
        /*005c*/ 	.word	0x00000000
        /*0060*/ 	.short	0x0000
        /*0062*/ 	.short	0x0000
        /*0064*/ 	.byte	0x00, 0xf5, 0x21, 0x00


	//----- nvinfo : EIATTR_SPARSE_MMA_MASK
	.align		4
.L_155:
        /*0068*/ 	.byte	0x03, 0x50
        /*006a*/ 	.short	0x0000


	//----- nvinfo : EIATTR_MAXREG_COUNT
	.align		4
        /*006c*/ 	.byte	0x03, 0x1b
        /*006e*/ 	.short	0x00ff


	//----- nvinfo : EIATTR_MERCURY_ISA_VERSION
	.align		4
        /*0070*/ 	.byte	0x03, 0x5f
        /*0072*/ 	.short	0x0101


	//----- nvinfo : EIATTR_VRC_CTA_INIT_COUNT
	.align		4
        /*0074*/ 	.byte	0x02, 0x4a
	.zero		1
	.zero		1


	//----- nvinfo : EIATTR_EXIT_INSTR_OFFSETS
	.align		4
        /*0078*/ 	.byte	0x04, 0x1c
        /*007a*/ 	.short	(.L_157 - .L_156)


	//   ....[0]....
.L_156:
        /*007c*/ 	.word	0x000000c0


	//   ....[1]....
        /*0080*/ 	.word	0x00000c80


	//----- nvinfo : EIATTR_CBANK_PARAM_SIZE
	.align		4
.L_157:
        /*0084*/ 	.byte	0x03, 0x19
        /*0086*/ 	.short	0x0024


	//----- nvinfo : EIATTR_PARAM_CBANK
	.align		4
        /*0088*/ 	.byte	0x04, 0x0a
        /*008a*/ 	.short	(.L_159 - .L_158)
	.align		4
.L_158:
        /*008c*/ 	.word	index@(.nv.constant0._Z18conv2dGlobalKernelPKfPfiiS0_i)
        /*0090*/ 	.short	0x0380
        /*0092*/ 	.short	0x0024


	//----- nvinfo : EIATTR_SW_WAR
	.align		4
.L_159:
        /*0094*/ 	.byte	0x04, 0x36
        /*0096*/ 	.short	(.L_161 - .L_160)
.L_160:
        /*0098*/ 	.word	0x00000008
.L_161:


//--------------------- .nv.callgraph             --------------------------
	.section	.nv.callgraph,"",@"SHT_CUDA_CALLGRAPH"
	.align	4
	.sectionentsize	8
	.align		4
        /*0000*/ 	.word	0x00000000
	.align		4
        /*0004*/ 	.word	0xffffffff
	.align		4
        /*0008*/ 	.word	0x00000000
	.align		4
        /*000c*/ 	.word	0xfffffffe
	.align		4
        /*0010*/ 	.word	0x00000000
	.align		4
        /*0014*/ 	.word	0xfffffffd
	.align		4
        /*0018*/ 	.word	0x00000000
	.align		4
        /*001c*/ 	.word	0xfffffffc


//--------------------- .text._Z20laplacianConvolutionPKfPfiiS0_i --------------------------
	.section	.text._Z20laplacianConvolutionPKfPfiiS0_i,"ax",@progbits
	.align	128
        .global         _Z20laplacianConvolutionPKfPfiiS0_i
        .type           _Z20laplacianConvolutionPKfPfiiS0_i,@function
        .size           _Z20laplacianConvolutionPKfPfiiS0_i,(.L_x_49 - _Z20laplacianConvolutionPKfPfiiS0_i)
        .other          _Z20laplacianConvolutionPKfPfiiS0_i,@"STO_CUDA_ENTRY STV_DEFAULT"
_Z20laplacianConvolutionPKfPfiiS0_i:
.text._Z20laplacianConvolutionPKfPfiiS0_i:
[----:B------:R-:W-:Y:S01]  /*0000*/  LDC R1, c[0x0][0x37c] ;  /* 0x0000df00ff017b82 */ /* 0x000fe20000000800 */
[----:B------:R-:W0:Y:S07]  /*0010*/  S2R R3, SR_TID.Y ;  /* 0x0000000000037919 */ /* 0x000e2e0000002200 */
[----:B------:R-:W1:Y:S01]  /*0020*/  S2UR UR4, SR_CTAID.X ;  /* 0x00000000000479c3 */ /* 0x000e620000002500 */
[----:B------:R-:W1:Y:S01]  /*0030*/  LDCU UR5, c[0x0][0x360] ;  /* 0x00006c00ff0577ac */ /* 0x000e620008000800 */
[----:B------:R-:W2:Y:S06]  /*0040*/  S2R R13, SR_TID.X ;  /* 0x00000000000d7919 */ /* 0x000eac0000002100 */
[----:B------:R-:W0:Y:S08]  /*0050*/  S2UR UR6, SR_CTAID.Y ;  /* 0x00000000000679c3 */ /* 0x000e300000002600 */
[----:B------:R-:W0:Y:S08]  /*0060*/  LDC R0, c[0x0][0x364] ;  /* 0x0000d900ff007b82 */ /* 0x000e300000000800 */
[----:B------:R-:W3:Y:S01]  /*0070*/  LDC.64 R8, c[0x0][0x390] ;  /* 0x0000e400ff087b82 */ /* 0x000ee20000000a00 */
[----:B-1----:R-:W-:-:S06]  /*0080*/  UIMAD UR4, UR4, UR5, URZ ;  /* 0x00000005040472a4 */ /* 0x002fcc000f8e02ff */
[----:B--2---:R-:W-:Y:S02]  /*0090*/  VIADD R2, R13, UR4 ;  /* 0x000000040d027c36 */ /* 0x004fe40008000000 */
[----:B0-----:R-:W-:-:S05]  /*00a0*/  IMAD R0, R0, UR6, R3 ;  /* 0x0000000600007c24 */ /* 0x001fca000f8e0203 */
[----:B---3--:R-:W-:-:S04]  /*00b0*/  ISETP.GE.AND P0, PT, R0, R9, PT ;  /* 0x000000090000720c */ /* 0x008fc80003f06270 */
[----:B------:R-:W-:-:S13]  /*00c0*/  ISETP.GE.OR P0, PT, R2, R8, P0 ;  /* 0x000000080200720c */ /* 0x000fda0000706670 */
[----:B------:R-:W-:Y:S05]  /*00d0*/  @P0 EXIT ;  /* 0x000000000000094d */ /* 0x000fea0003800000 */
[----:B------:R-:W0:Y:S01]  /*00e0*/  LDC R4, c[0x0][0x3a0] ;  /* 0x0000e800ff047b82 */ /* 0x000e220000000800 */
[----:B------:R-:W1:Y:S01]  /*00f0*/  LDCU.64 UR6, c[0x0][0x358] ;  /* 0x00006b00ff0677ac */ /* 0x000e620008000a00 */
[----:B------:R-:W-:Y:S01]  /*0100*/  IMAD.MOV.U32 R27, RZ, RZ, RZ ;  /* 0x000000ffff1b7224 */ /* 0x000fe200078e00ff */
[C---:B0-----:R-:W-:Y:S02]  /*0110*/  ISETP.GE.AND P0, PT, R4.reuse, -0x1, PT ;  /* 0xffffffff0400780c */ /* 0x041fe40003f06270 */
[----:B------:R-:W-:-:S11]  /*0120*/  LEA.HI R4, R4, R4, RZ, 0x1 ;  /* 0x0000000404047211 */ /* 0x000fd600078f08ff */
[----:B-1----:R-:W-:Y:S05]  /*0130*/  @!P0 BRA `(.L_x_0) ;  /* 0x0000001000388947 */ /* 0x002fea0003800000 */
[----:B------:R-:W-:Y:S01]  /*0140*/  SHF.R.S32.HI R4, RZ, 0x1, R4 ;  /* 0x00000001ff047819 */ /* 0x000fe20000011404 */
[----:B------:R-:W-:-:S03]  /*0150*/  HFMA2 R27, -RZ, RZ, 0, 0 ;  /* 0x00000000ff1b7431 */ /* 0x000fc600000001ff */
[----:B------:R-:W-:Y:S01]  /*0160*/  IABS R5, R4 ;  /* 0x0000000400057213 */ /* 0x000fe20000000000 */
[--C-:B------:R-:W-:Y:S01]  /*0170*/  IMAD.MOV R6, RZ, RZ, -R4.reuse ;  /* 0x000000ffff067224 */ /* 0x100fe200078e0a04 */
[----:B------:R-:W-:Y:S01]  /*0180*/  IADD3 R9, PT, PT, R4, -UR4, -R13 ;  /* 0x8000000404097c10 */ /* 0x000fe2000fffe80d */
[----:B------:R-:W-:Y:S02]  /*0190*/  IMAD R8, R8, 0x2, R4 ;  /* 0x0000000208087824 */ /* 0x000fe400078e0204 */
[C---:B------:R-:W-:Y:S01]  /*01a0*/  IMAD.IADD R5, R4.reuse, 0x1, R5 ;  /* 0x0000000104057824 */ /* 0x040fe200078e0205 */
[----:B------:R-:W-:Y:S01]  /*01b0*/  VIMNMX R3, PT, PT, R4, R6, !PT ;  /* 0x0000000604037248 */ /* 0x000fe20007fe0100 */
[----:B------:R-:W-:Y:S01]  /*01c0*/  VIADD R9, R9, 0xfffffffc ;  /* 0xfffffffc09097836 */ /* 0x000fe20000000000 */
[----:B------:R-:W-:Y:S02]  /*01d0*/  IADD3 R8, PT, PT, R8, -UR4, -R13 ;  /* 0x8000000408087c10 */ /* 0x000fe4000fffe80d */
[----:B------:R-:W-:-:S02]  /*01e0*/  IADD3 R11, PT, PT, R5, 0x1, RZ ;  /* 0x00000001050b7810 */ /* 0x000fc40007ffe0ff */
[----:B------:R-:W-:Y:S02]  /*01f0*/  IADD3 R3, PT, PT, R4, 0x1, R3 ;  /* 0x0000000104037810 */ /* 0x000fe40007ffe003 */
[----:B------:R-:W-:Y:S02]  /*0200*/  LOP3.LUT R7, R11, 0x7, RZ, 0xc0, !PT ;  /* 0x000000070b077812 */ /* 0x000fe400078ec0ff */
[----:B------:R-:W-:Y:S02]  /*0210*/  LOP3.LUT R3, R3, 0xfffffff8, RZ, 0xc0, !PT ;  /* 0xfffffff803037812 */ /* 0x000fe400078ec0ff */
[----:B------:R-:W-:Y:S01]  /*0220*/  LOP3.LUT R11, R11, 0x3, RZ, 0xc0, !PT ;  /* 0x000000030b0b7812 */ /* 0x000fe200078ec0ff */
[----:B------:R-:W-:Y:S02]  /*0230*/  VIADD R24, R7, 0xffffffff ;  /* 0xffffffff07187836 */ /* 0x000fe40000000000 */
[----:B------:R-:W-:-:S03]  /*0240*/  IMAD.MOV R18, RZ, RZ, -R3 ;  /* 0x000000ffff127224 */ /* 0x000fc600078e0a03 */
[----:B------:R-:W-:-:S04]  /*0250*/  ISETP.GE.U32.AND P0, PT, R24, 0x3, PT ;  /* 0x000000031800780c */ /* 0x000fc80003f06070 */
[----:B------:R-:W-:Y:S01]  /*0260*/  P2R R10, PR, RZ, 0x1 ;  /* 0x00000001ff0a7803 */ /* 0x000fe20000000000 */
[----:B------:R-:W-:-:S08]  /*0270*/  IMAD.MOV.U32 R10, RZ, RZ, R6 ;  /* 0x000000ffff0a7224 */ /* 0x000fd000078e0006 */
.L_x_6:
[----:B------:R-:W-:Y:S01]  /*0280*/  IADD3 R3, PT, PT, R0, R10, RZ ;  /* 0x0000000a00037210 */ /* 0x000fe20007ffe0ff */
[----:B------:R-:W0:Y:S01]  /*0290*/  LDCU UR5, c[0x0][0x3a0] ;  /* 0x00007400ff0577ac */ /* 0x000e220008000800 */
[----:B------:R-:W-:Y:S01]  /*02a0*/  PLOP3.LUT P2, PT, PT, PT, PT, 0x8, 0x80 ;  /* 0x000000000080781c */ /* 0x000fe20003f4e170 */
[----:B------:R-:W-:Y:S01]  /*02b0*/  IMAD.IADD R12, R4, 0x1, R10 ;  /* 0x00000001040c7824 */ /* 0x000fe200078e020a */
[----:B------:R-:W-:Y:S01]  /*02c0*/  ISETP.GT.AND P0, PT, R3, -0x1, PT ;  /* 0xffffffff0300780c */ /* 0x000fe20003f04270 */
[----:B------:R-:W-:-:S12]  /*02d0*/  IMAD.MOV.U32 R25, RZ, RZ, R6 ;  /* 0x000000ffff197224 */ /* 0x000fd800078e0006 */
[----:B------:R-:W1:Y:S01]  /*02e0*/  @P0 LDC R14, c[0x0][0x394] ;  /* 0x0000e500ff0e0b82 */ /* 0x000e620000000800 */
[-C--:B------:R-:W-:Y:S02]  /*02f0*/  @P0 LOP3.LUT R13, RZ, R3.reuse, RZ, 0x33, !PT ;  /* 0x00000003ff0d0212 */ /* 0x080fe400078e33ff */
[----:B------:R-:W-:Y:S02]  /*0300*/  @!P0 LOP3.LUT R19, RZ, R3, RZ, 0x33, !PT ;  /* 0x00000003ff138212 */ /* 0x000fe400078e33ff */
[----:B-1----:R-:W-:-:S04]  /*0310*/  @P0 ISETP.GE.AND P1, PT, R3, R14, PT ;  /* 0x0000000e0300020c */ /* 0x002fc80003f26270 */
[----:B------:R-:W-:Y:S02]  /*0320*/  @P0 PLOP3.LUT P2, PT, P1, PT, PT, 0x80, 0x8 ;  /* 0x000000000008081c */ /* 0x000fe40000f4f070 */
[----:B------:R-:W-:-:S11]  /*0330*/  ISETP.GE.U32.AND P1, PT, R5, 0x7, PT ;  /* 0x000000070500780c */ /* 0x000fd60003f26070 */
[----:B------:R-:W-:Y:S02]  /*0340*/  @P2 IMAD R3, R14, 0x2, R13 ;  /* 0x000000020e032824 */ /* 0x000fe400078e020d */
[----:B0-----:R-:W-:Y:S02]  /*0350*/  IMAD R13, R12, UR5, RZ ;  /* 0x000000050c0d7c24 */ /* 0x001fe4000f8e02ff */
[----:B------:R-:W-:-:S03]  /*0360*/  @P0 IMAD.MOV.U32 R19, RZ, RZ, R3 ;  /* 0x000000ffff130224 */ /* 0x000fc600078e0003 */
[----:B------:R-:W-:Y:S01]  /*0370*/  IADD3 R20, PT, PT, R4, R13, RZ ;  /* 0x0000000d04147210 */ /* 0x000fe20007ffe0ff */
[----:B------:R-:W-:Y:S06]  /*0380*/  @!P1 BRA `(.L_x_1) ;  /* 0x0000000400c49947 */ /* 0x000fec0003800000 */
[----:B------:R-:W-:Y:S01]  /*0390*/  IMAD.MOV.U32 R3, RZ, RZ, R13 ;  /* 0x000000ffff037224 */ /* 0x000fe200078e000d */
[----:B------:R-:W-:Y:S01]  /*03a0*/  IADD3 R25, PT, PT, -R4, 0x3, RZ ;  /* 0x0000000304197810 */ /* 0x000fe20007ffe1ff */
[----:B------:R-:W-:Y:S01]  /*03b0*/  IMAD.IADD R21, R2, 0x1, -R4 ;  /* 0x0000000102157824 */ /* 0x000fe200078e0a04 */
[----:B------:R-:W-:Y:S01]  /*03c0*/  MOV R23, R9 ;  /* 0x0000000900177202 */ /* 0x000fe20000000f00 */
[----:B------:R-:W-:Y:S01]  /*03d0*/  IMAD.MOV.U32 R22, RZ, RZ, R8 ;  /* 0x000000ffff167224 */ /* 0x000fe200078e0008 */
[----:B------:R-:W0:Y:S01]  /*03e0*/  LDCU UR5, c[0x0][0x390] ;  /* 0x00007200ff0577ac */ /* 0x000e220008000800 */
[----:B------:R-:W-:-:S07]  /*03f0*/  IMAD.MOV.U32 R26, RZ, RZ, R18 ;  /* 0x000000ffff1a7224 */ /* 0x000fce00078e0012 */
.L_x_2:
[C---:B------:R-:W-:Y:S01]  /*0400*/  ISETP.GT.AND P0, PT, R21.reuse, -0x1, PT ;  /* 0xffffffff1500780c */ /* 0x040fe20003f04270 */
[----:B------:R-:W1:Y:S08]  /*0410*/  LDC.64 R12, c[0x0][0x380] ;  /* 0x0000e000ff0c7b82 */ /* 0x000e700000000a00 */
[----:B------:R-:W2:Y:S04]  /*0420*/  LDC.64 R14, c[0x0][0x398] ;  /* 0x0000e600ff0e7b82 */ /* 0x000ea80000000a00 */
[----:B------:R-:W-:Y:S01]  /*0430*/  @P0 VIADD R28, R22, 0xffffffff ;  /* 0xffffffff161c0836 */ /* 0x000fe20000000000 */
[----:B0-----:R-:W-:Y:S01]  /*0440*/  @P0 ISETP.GE.AND P1, PT, R21, UR5, PT ;  /* 0x0000000515000c0c */ /* 0x001fe2000bf26270 */
[----:B------:R-:W-:-:S03]  /*0450*/  @!P0 VIADD R16, R23, 0x3 ;  /* 0x0000000317108836 */ /* 0x000fc60000000000 */
[----:B------:R-:W-:-:S05]  /*0460*/  @P0 SEL R16, R21, R28, !P1 ;  /* 0x0000001c15100207 */ /* 0x000fca0004800000 */
[----:B------:R-:W-:-:S04]  /*0470*/  IMAD R17, R19, UR5, R16 ;  /* 0x0000000513117c24 */ /* 0x000fc8000f8e0210 */
[----:B-1----:R-:W-:-:S04]  /*0480*/  IMAD.WIDE R16, R17, 0x4, R12 ;  /* 0x0000000411107825 */ /* 0x002fc800078e020c */
[----:B--2---:R-:W-:Y:S02]  /*0490*/  IMAD.WIDE R14, R3, 0x4, R14 ;  /* 0x00000004030e7825 */ /* 0x004fe400078e020e */
[----:B------:R0:W2:Y:S04]  /*04a0*/  LDG.E.CONSTANT R16, desc[UR6][R16.64] ;  /* 0x0000000610107981 */ /* 0x0000a8000c1e9900 */
[----:B------:R-:W2:Y:S01]  /*04b0*/  LDG.E.CONSTANT R28, desc[UR6][R14.64] ;  /* 0x000000060e1c7981 */ /* 0x000ea2000c1e9900 */
[----:B------:R-:W-:Y:S02]  /*04c0*/  IADD3 R29, PT, PT, R21, 0x1, RZ ;  /* 0x00000001151d7810 */ /* 0x000fe40007ffe0ff */
[----:B------:R-:W-:Y:S02]  /*04d0*/  PLOP3.LUT P2, PT, PT, PT, PT, 0x8, 0x80 ;  /* 0x000000000080781c */ /* 0x000fe40003f4e170 */
[----:B------:R-:W-:-:S13]  /*04e0*/  ISETP.GE.AND P0, PT, R29, RZ, PT ;  /* 0x000000ff1d00720c */ /* 0x000fda0003f06270 */
[----:B------:R-:W-:-:S04]  /*04f0*/  @P0 ISETP.GE.AND P1, PT, R29, UR5, PT ;  /* 0x000000051d000c0c */ /* 0x000fc8000bf26270 */
[----:B------:R-:W-:-:S13]  /*0500*/  @P0 PLOP3.LUT P2, PT, P1, PT, PT, 0x80, 0x8 ;  /* 0x000000000008081c */ /* 0x000fda0000f4f070 */
[----:B------:R-:W-:Y:S02]  /*0510*/  @P2 VIADD R29, R22, 0xfffffffe ;  /* 0xfffffffe161d2836 */ /* 0x000fe40000000000 */
[----:B------:R-:W-:-:S04]  /*0520*/  @!P0 VIADD R29, R23, 0x2 ;  /* 0x00000002171d8836 */ /* 0x000fc80000000000 */
[----:B0-----:R-:W-:Y:S02]  /*0530*/  IMAD R17, R19, UR5, R29 ;  /* 0x0000000513117c24 */ /* 0x001fe4000f8e021d */
[----:B--2---:R-:W-:Y:S02]  /*0540*/  FFMA R27, R16, R28, R27 ;  /* 0x0000001c101b7223 */ /* 0x004fe4000000001b */
[----:B------:R-:W-:Y:S01]  /*0550*/  IMAD.WIDE R16, R17, 0x4, R12 ;  /* 0x0000000411107825 */ /* 0x000fe200078e020c */
[----:B------:R-:W2:Y:S05]  /*0560*/  LDG.E.CONSTANT R28, desc[UR6][R14.64+0x4] ;  /* 0x000004060e1c7981 */ /* 0x000eaa000c1e9900 */
[----:B------:R-:W2:Y:S01]  /*0570*/  LDG.E.CONSTANT R16, desc[UR6][R16.64] ;  /* 0x0000000610107981 */ /* 0x000ea2000c1e9900 */
[----:B------:R-:W-:Y:S01]  /*0580*/  PLOP3.LUT P2, PT, PT, PT, PT, 0x8, 0x80 ;  /* 0x000000000080781c */ /* 0x000fe20003f4e170 */
[----:B--2---:R-:W-:Y:S01]  /*0590*/  FFMA R27, R16, R28, R27 ;  /* 0x0000001c101b7223 */ /* 0x004fe2000000001b */
[----:B------:R-:W-:-:S05]  /*05a0*/  VIADD R28, R21, 0x2 ;  /* 0x00000002151c7836 */ /* 0x000fca0000000000 */
[----:B------:R-:W-:-:S13]  /*05b0*/  ISETP.GE.AND P0, PT, R28, RZ, PT ;  /* 0x000000ff1c00720c */ /* 0x000fda0003f06270 */
[----:B------:R-:W-:-:S04]  /*05c0*/  @P0 ISETP.GE.AND P1, PT, R28, UR5, PT ;  /* 0x000000051c000c0c */ /* 0x000fc8000bf26270 */
[----:B------:R-:W-:-:S13]  /*05d0*/  @P0 PLOP3.LUT P2, PT, P1, PT, PT, 0x80, 0x8 ;  /* 0x000000000008081c */ /* 0x000fda0000f4f070 */
[----:B------:R-:W-:Y:S01]  /*05e0*/  @P2 IADD3 R28, PT, PT, R22, -0x3, RZ ;  /* 0xfffffffd161c2810 */ /* 0x000fe20007ffe0ff */
[----:B------:R-:W-:-:S04]  /*05f0*/  @!P0 VIADD R28, R23, 0x1 ;  /* 0x00000001171c8836 */ /* 0x000fc80000000000 */
[----:B------:R-:W-:Y:S02]  /*0600*/  IMAD R17, R19, UR5, R28 ;  /* 0x0000000513117c24 */ /* 0x000fe4000f8e021c */
[----:B------:R-:W2:Y:S02]  /*0610*/  LDG.E.CONSTANT R28, desc[UR6][R14.64+0x8] ;  /* 0x000008060e1c7981 */ /* 0x000ea4000c1e9900 */
[----:B------:R-:W-:-:S06]  /*0620*/  IMAD.WIDE R16, R17, 0x4, R12 ;  /* 0x0000000411107825 */ /* 0x000fcc00078e020c */
[----:B------:R-:W2:Y:S01]  /*0630*/  LDG.E.CONSTANT R16, desc[UR6][R16.64] ;  /* 0x0000000610107981 */ /* 0x000ea2000c1e9900 */
[----:B------:R-:W-:Y:S01]  /*0640*/  PLOP3.LUT P2, PT, PT, PT, PT, 0x8, 0x80 ;  /* 0x000000000080781c */ /* 0x000fe20003f4e170 */
[----:B--2---:R-:W-:Y:S01]  /*0650*/  FFMA R27, R16, R28, R27 ;  /* 0x0000001c101b7223 */ /* 0x004fe2000000001b */
[----:B------:R-:W-:-:S05]  /*0660*/  VIADD R28, R21, 0x3 ;  /* 0x00000003151c7836 */ /* 0x000fca0000000000 */
[----:B------:R-:W-:-:S13]  /*0670*/  ISETP.GE.AND P0, PT, R28, RZ, PT ;  /* 0x000000ff1c00720c */ /* 0x000fda0003f06270 */
[----:B------:R-:W-:-:S04]  /*0680*/  @P0 ISETP.GE.AND P1, PT, R28, UR5, PT ;  /* 0x000000051c000c0c */ /* 0x000fc8000bf26270 */
[----:B------:R-:W-:-:S13]  /*0690*/  @P0 PLOP3.LUT P2, PT, P1, PT, PT, 0x80, 0x8 ;  /* 0x000000000008081c */ /* 0x000fda0000f4f070 */
[----:B------:R-:W-:Y:S01]  /*06a0*/  @P2 VIADD R28, R22, 0xfffffffc ;  /* 0xfffffffc161c2836 */ /* 0x000fe20000000000 */
[----:B------:R-:W-:-:S05]  /*06b0*/  @!P0 MOV R28, R23 ;  /* 0x00000017001c8202 */ /* 0x000fca0000000f00 */
        /* <DEDUP_REMOVED lines=10> */
[----:B------:R-:W-:Y:S02]  /*0760*/  @P2 VIADD R28, R22, 0xfffffffb ;  /* 0xfffffffb161c2836 */ /* 0x000fe40000000000 */
[----:B------:R-:W-:-:S04]  /*0770*/  @!P0 VIADD R28, R23, 0xffffffff ;  /* 0xffffffff171c8836 */ /* 0x000fc80000000000 */
[----:B------:R-:W-:Y:S02]  /*0780*/  IMAD R17, R19, UR5, R28 ;  /* 0x0000000513117c24 */ /* 0x000fe4000f8e021c */
[----:B------:R-:W2:Y:S02]  /*0790*/  LDG.E.CONSTANT R28, desc[UR6][R14.64+0x10] ;  /* 0x000010060e1c7981 */ /* 0x000ea4000c1e9900 */
[----:B------:R-:W-:-:S06]  /*07a0*/  IMAD.WIDE R16, R17, 0x4, R12 ;  /* 0x0000000411107825 */ /* 0x000fcc00078e020c */
[----:B------:R-:W2:Y:S01]  /*07b0*/  LDG.E.CONSTANT R16, desc[UR6][R16.64] ;  /* 0x0000000610107981 */ /* 0x000ea2000c1e9900 */
[----:B------:R-:W-:Y:S01]  /*07c0*/  PLOP3.LUT P2, PT, PT, PT, PT, 0x8, 0x80 ;  /* 0x000000000080781c */ /* 0x000fe20003f4e170 */
[----:B--2---:R-:W-:Y:S01]  /*07d0*/  FFMA R27, R16, R28, R27 ;  /* 0x0000001c101b7223 */ /* 0x004fe2000000001b */
[----:B------:R-:W-:-:S04]  /*07e0*/  IADD3 R28, PT, PT, R21, 0x5, RZ ;  /* 0x00000005151c7810 */ /* 0x000fc80007ffe0ff */
        /* <DEDUP_REMOVED lines=21> */
[----:B------:R-:W-:-:S03]  /*0940*/  PLOP3.LUT P2, PT, PT, PT, PT, 0x8, 0x80 ;  /* 0x000000000080781c */ /* 0x000fc60003f4e170 */
[----:B------:R-:W3:Y:S01]  /*0950*/  LDG.E.CONSTANT R14, desc[UR6][R14.64+0x1c] ;  /* 0x00001c060e0e7981 */ /* 0x000ee2000c1e9900 */
[----:B--2---:R-:W-:Y:S01]  /*0960*/  FFMA R27, R16, R28, R27 ;  /* 0x0000001c101b7223 */ /* 0x004fe2000000001b */
[----:B------:R-:W-:-:S05]  /*0970*/  VIADD R28, R21, 0x7 ;  /* 0x00000007151c7836 */ /* 0x000fca0000000000 */
[----:B------:R-:W-:-:S13]  /*0980*/  ISETP.GE.AND P0, PT, R28, RZ, PT ;  /* 0x000000ff1c00720c */ /* 0x000fda0003f06270 */
[----:B------:R-:W-:-:S04]  /*0990*/  @P0 ISETP.GE.AND P1, PT, R28, UR5, PT ;  /* 0x000000051c000c0c */ /* 0x000fc8000bf26270 */
[----:B------:R-:W-:-:S13]  /*09a0*/  @P0 PLOP3.LUT P2, PT, P1, PT, PT, 0x80, 0x8 ;  /* 0x000000000008081c */ /* 0x000fda0000f4f070 */
[----:B------:R-:W-:Y:S01]  /*09b0*/  @P2 VIADD R28, R22, 0xfffffff8 ;  /* 0xfffffff8161c2836 */ /* 0x000fe20000000000 */
[----:B------:R-:W-:-:S05]  /*09c0*/  @!P0 IADD3 R28, PT, PT, R23, -0x4, RZ ;  /* 0xfffffffc171c8810 */ /* 0x000fca0007ffe0ff */
[----:B------:R-:W-:-:S04]  /*09d0*/  IMAD R17, R19, UR5, R28 ;  /* 0x0000000513117c24 */ /* 0x000fc8000f8e021c */
[----:B------:R-:W-:-:S06]  /*09e0*/  IMAD.WIDE R12, R17, 0x4, R12 ;  /* 0x00000004110c7825 */ /* 0x000fcc00078e020c */
[----:B------:R-:W3:Y:S01]  /*09f0*/  LDG.E.CONSTANT R12, desc[UR6][R12.64] ;  /* 0x000000060c0c7981 */ /* 0x000ee2000c1e9900 */
[----:B------:R-:W-:-:S05]  /*0a00*/  VIADD R26, R26, 0x8 ;  /* 0x000000081a1a7836 */ /* 0x000fca0000000000 */
[----:B------:R-:W-:Y:S01]  /*0a10*/  ISETP.NE.AND P0, PT, R26, RZ, PT ;  /* 0x000000ff1a00720c */ /* 0x000fe20003f05270 */
[----:B------:R-:W-:Y:S01]  /*0a20*/  VIADD R25, R25, 0x8 ;  /* 0x0000000819197836 */ /* 0x000fe20000000000 */
[----:B------:R-:W-:Y:S01]  /*0a30*/  IADD3 R21, PT, PT, R21, 0x8, RZ ;  /* 0x0000000815157810 */ /* 0x000fe20007ffe0ff */
[----:B------:R-:W-:Y:S02]  /*0a40*/  VIADD R3, R3, 0x8 ;  /* 0x0000000803037836 */ /* 0x000fe40000000000 */
[----:B------:R-:W-:Y:S02]  /*0a50*/  VIADD R22, R22, 0xfffffff8 ;  /* 0xfffffff816167836 */ /* 0x000fe40000000000 */
[----:B------:R-:W-:Y:S02]  /*0a60*/  VIADD R23, R23, 0xfffffff8 ;  /* 0xfffffff817177836 */ /* 0x000fe40000000000 */
[----:B---3--:R-:W-:-:S04]  /*0a70*/  FFMA R27, R12, R14, R27 ;  /* 0x0000000e0c1b7223 */ /* 0x008fc8000000001b */
[----:B------:R-:W-:Y:S05]  /*0a80*/  @P0 BRA `(.L_x_2) ;  /* 0xfffffff8005c0947 */ /* 0x000fea000383ffff */
[----:B------:R-:W-:-:S07]  /*0a90*/  VIADD R25, R25, 0xfffffffd ;  /* 0xfffffffd19197836 */ /* 0x000fce0000000000 */
.L_x_1:
[----:B------:R-:W-:-:S13]  /*0aa0*/  ISETP.NE.AND P0, PT, R7, RZ, PT ;  /* 0x000000ff0700720c */ /* 0x000fda0003f05270 */
[----:B------:R-:W-:Y:S05]  /*0ab0*/  @!P0 BRA `(.L_x_3) ;  /* 0x0000000400c88947 */ /* 0x000fea0003800000 */
[----:B------:R-:W-:Y:S02]  /*0ac0*/  ISETP.GE.U32.AND P1, PT, R24, 0x3, PT ;  /* 0x000000031800780c */ /* 0x000fe40003f26070 */
[----:B------:R-:W-:-:S11]  /*0ad0*/  ISETP.NE.AND P0, PT, R11, RZ, PT ;  /* 0x000000ff0b00720c */ /* 0x000fd60003f05270 */
[----:B------:R-:W-:Y:S05]  /*0ae0*/  @!P1 BRA `(.L_x_4) ;  /* 0x0000000000e49947 */ /* 0x000fea0003800000 */
[----:B------:R-:W0:Y:S01]  /*0af0*/  LDC R16, c[0x0][0x390] ;  /* 0x0000e400ff107b82 */ /* 0x000e220000000800 */
[----:B------:R-:W-:Y:S02]  /*0b00*/  IADD3 R3, PT, PT, R2, R25, RZ ;  /* 0x0000001902037210 */ /* 0x000fe40007ffe0ff */
[----:B------:R-:W-:Y:S02]  /*0b10*/  PLOP3.LUT P4, PT, PT, PT, PT, 0x8, 0x80 ;  /* 0x000000000080781c */ /* 0x000fe40003f8e170 */
[----:B------:R-:W-:Y:S01]  /*0b20*/  LOP3.LUT R21, RZ, R3, RZ, 0x33, !PT ;  /* 0x00000003ff157212 */ /* 0x000fe200078e33ff */
[C---:B------:R-:W-:Y:S02]  /*0b30*/  VIADD R17, R3.reuse, 0x1 ;  /* 0x0000000103117836 */ /* 0x040fe40000000000 */
[C---:B------:R-:W-:Y:S01]  /*0b40*/  VIADD R28, R3.reuse, 0x2 ;  /* 0x00000002031c7836 */ /* 0x040fe20000000000 */
[----:B------:R-:W1:Y:S01]  /*0b50*/  LDC.64 R14, c[0x0][0x398] ;  /* 0x0000e600ff0e7b82 */ /* 0x000e620000000a00 */
[----:B------:R-:W-:Y:S01]  /*0b60*/  VIADD R23, R3, 0x3 ;  /* 0x0000000303177836 */ /* 0x000fe20000000000 */
[----:B------:R-:W-:-:S02]  /*0b70*/  ISETP.GE.AND P1, PT, R17, RZ, PT ;  /* 0x000000ff1100720c */ /* 0x000fc40003f26270 */
[----:B------:R-:W-:-:S11]  /*0b80*/  ISETP.GE.AND P2, PT, R28, RZ, PT ;  /* 0x000000ff1c00720c */ /* 0x000fd60003f46270 */
[-C--:B0-----:R-:W-:Y:S02]  /*0b90*/  @P1 ISETP.GE.AND P3, PT, R17, R16.reuse, PT ;  /* 0x000000101100120c */ /* 0x081fe40003f66270 */
[----:B------:R-:W-:Y:S02]  /*0ba0*/  @P1 LEA R12, R16, -R3, 0x1 ;  /* 0x80000003100c1211 */ /* 0x000fe400078e08ff */
[----:B------:R-:W-:Y:S02]  /*0bb0*/  @P1 PLOP3.LUT P4, PT, P3, PT, PT, 0x80, 0x8 ;  /* 0x000000000008181c */ /* 0x000fe40001f8f070 */
[----:B------:R-:W-:Y:S02]  /*0bc0*/  @P2 ISETP.GE.AND P5, PT, R28, R16, PT ;  /* 0x000000101c00220c */ /* 0x000fe40003fa6270 */
[----:B------:R-:W-:-:S09]  /*0bd0*/  ISETP.GE.AND P3, PT, R23, RZ, PT ;  /* 0x000000ff1700720c */ /* 0x000fd20003f66270 */
[----:B------:R-:W-:Y:S01]  /*0be0*/  @P4 VIADD R17, R12, 0xfffffffe ;  /* 0xfffffffe0c114836 */ /* 0x000fe20000000000 */
[----:B------:R-:W-:Y:S01]  /*0bf0*/  PLOP3.LUT P4, PT, PT, PT, PT, 0x8, 0x80 ;  /* 0x000000000080781c */ /* 0x000fe20003f8e170 */
[----:B------:R-:W-:Y:S01]  /*0c00*/  @P2 IMAD R12, R16, 0x2, -R3 ;  /* 0x00000002100c2824 */ /* 0x000fe200078e0a03 */
[----:B------:R-:W-:Y:S02]  /*0c10*/  @P2 PLOP3.LUT P4, PT, P5, PT, PT, 0x80, 0x8 ;  /* 0x000000000008281c */ /* 0x000fe40002f8f070 */
[----:B------:R-:W-:Y:S02]  /*0c20*/  @P3 ISETP.GE.AND P5, PT, R23, R16, PT ;  /* 0x000000101700320c */ /* 0x000fe40003fa6270 */
[----:B------:R-:W-:-:S05]  /*0c30*/  @!P1 IADD3 R17, PT, PT, -R3, -0x2, RZ ;  /* 0xfffffffe03119810 */ /* 0x000fca0007ffe1ff */
[----:B------:R-:W-:-:S04]  /*0c40*/  IMAD R17, R19, R16, R17 ;  /* 0x0000001013117224 */ /* 0x000fc800078e0211 */
[----:B------:R-:W-:Y:S01]  /*0c50*/  @P4 VIADD R28, R12, 0xfffffffd ;  /* 0xfffffffd0c1c4836 */ /* 0x000fe20000000000 */
[----:B------:R-:W-:Y:S02]  /*0c60*/  PLOP3.LUT P4, PT, PT, PT, PT, 0x8, 0x80 ;  /* 0x000000000080781c */ /* 0x000fe40003f8e170 */
[----:B------:R-:W-:Y:S02]  /*0c70*/  @P3 PLOP3.LUT P4, PT, P5, PT, PT, 0x80, 0x8 ;  /* 0x000000000008381c */ /* 0x000fe40002f8f070 */
[C---:B------:R-:W-:Y:S02]  /*0c80*/  ISETP.GE.AND P5, PT, R3.reuse, RZ, PT ;  /* 0x000000ff0300720c */ /* 0x040fe40003fa6270 */
[----:B------:R-:W-:-:S05]  /*0c90*/  @!P2 IADD3 R28, PT, PT, -R3, -0x3, RZ ;  /* 0xfffffffd031ca810 */ /* 0x000fca0007ffe1ff */
[----:B------:R-:W-:-:S06]  /*0ca0*/  IMAD R28, R19, R16, R28 ;  /* 0x00000010131c7224 */ /* 0x000fcc00078e021c */
[----:B------:R-:W-:Y:S02]  /*0cb0*/  @P5 LEA R12, R16, R21, 0x1 ;  /* 0x00000015100c5211 */ /* 0x000fe400078e08ff */
[----:B------:R-:W-:-:S04]  /*0cc0*/  @P5 ISETP.GE.AND P6, PT, R3, R16, PT ;  /* 0x000000100300520c */ /* 0x000fc80003fc6270 */
[----:B------:R-:W-:Y:S01]  /*0cd0*/  @P5 SEL R31, R3, R12, !P6 ;  /* 0x0000000c031f5207 */ /* 0x000fe20007000000 */
[----:B------:R-:W-:Y:S01]  /*0ce0*/  @P3 IMAD R12, R16, 0x2, -R3 ;  /* 0x00000002100c3824 */ /* 0x000fe200078e0a03 */
[----:B------:R-:W-:-:S03]  /*0cf0*/  @!P5 MOV R31, R21 ;  /* 0x00000015001fd202 */ /* 0x000fc60000000f00 */
[----:B------:R-:W-:Y:S01]  /*0d00*/  @P4 VIADD R23, R12, 0xfffffffc ;  /* 0xfffffffc0c174836 */ /* 0x000fe20000000000 */
[----:B------:R-:W-:Y:S01]  /*0d10*/  @!P3 IADD3 R23, PT, PT, -R3, -0x4, RZ ;  /* 0xfffffffc0317b810 */ /* 0x000fe20007ffe1ff */
[----:B------:R-:W0:Y:S01]  /*0d20*/  LDC.64 R12, c[0x0][0x380] ;  /* 0x0000e000ff0c7b82 */ /* 0x000e220000000a00 */
[----:B------:R-:W-:Y:S02]  /*0d30*/  IMAD.IADD R3, R20, 0x1, R25 ;  /* 0x0000000114037824 */ /* 0x000fe400078e0219 */
[CC--:B------:R-:W-:Y:S02]  /*0d40*/  IMAD R31, R19.reuse, R16.reuse, R31 ;  /* 0x00000010131f7224 */ /* 0x0c0fe400078e021f */
[----:B------:R-:W-:Y:S02]  /*0d50*/  IMAD R23, R19, R16, R23 ;  /* 0x0000001013177224 */ /* 0x000fe400078e0217 */
[----:B-1----:R-:W-:-:S05]  /*0d60*/  IMAD.WIDE R14, R3, 0x4, R14 ;  /* 0x00000004030e7825 */ /* 0x002fca00078e020e */
[----:B------:R-:W2:Y:S04]  /*0d70*/  LDG.E.CONSTANT R21, desc[UR6][R14.64+0x4] ;  /* 0x000004060e157981 */ /* 0x000ea8000c1e9900 */
[----:B------:R-:W3:Y:S04]  /*0d80*/  LDG.E.CONSTANT R22, desc[UR6][R14.64+0x8] ;  /* 0x000008060e167981 */ /* 0x000ee8000c1e9900 */
[----:B------:R-:W4:Y:S01]  /*0d90*/  LDG.E.CONSTANT R26, desc[UR6][R14.64+0xc] ;  /* 0x00000c060e1a7981 */ /* 0x000f22000c1e9900 */
[----:B0-----:R-:W-:-:S04]  /*0da0*/  IMAD.WIDE R16, R17, 0x4, R12 ;  /* 0x0000000411107825 */ /* 0x001fc800078e020c */
[--C-:B------:R-:W-:Y:S02]  /*0db0*/  IMAD.WIDE R30, R31, 0x4, R12.reuse ;  /* 0x000000041f1e7825 */ /* 0x100fe400078e020c */
[----:B------:R-:W2:Y:S04]  /*0dc0*/  LDG.E.CONSTANT R16, desc[UR6][R16.64] ;  /* 0x0000000610107981 */ /* 0x000ea8000c1e9900 */
[----:B------:R-:W5:Y:S04]  /*0dd0*/  LDG.E.CONSTANT R3, desc[UR6][R30.64] ;  /* 0x000000061e037981 */ /* 0x000f68000c1e9900 */
[----:B------:R0:W5:Y:S02]  /*0de0*/  LDG.E.CONSTANT R17, desc[UR6][R14.64] ;  /* 0x000000060e117981 */ /* 0x000164000c1e9900 */
[----:B0-----:R-:W-:-:S04]  /*0df0*/  IMAD.WIDE R14, R28, 0x4, R12 ;  /* 0x000000041c0e7825 */ /* 0x001fc800078e020c */
[----:B------:R-:W-:Y:S02]  /*0e00*/  IMAD.WIDE R12, R23, 0x4, R12 ;  /* 0x00000004170c7825 */ /* 0x000fe400078e020c */
[----:B------:R-:W3:Y:S04]  /*0e10*/  LDG.E.CONSTANT R23, desc[UR6][R14.64] ;  /* 0x000000060e177981 */ /* 0x000ee8000c1e9900 */
[----:B------:R-:W4:Y:S01]  /*0e20*/  LDG.E.CONSTANT R13, desc[UR6][R12.64] ;  /* 0x000000060c0d7981 */ /* 0x000f22000c1e9900 */
[----:B------:R-:W-:Y:S02]  /*0e30*/  VIADD R25, R25, 0x4 ;  /* 0x0000000419197836 */ /* 0x000fe40000000000 */
[----:B-----5:R-:W-:-:S04]  /*0e40*/  FFMA R3, R3, R17, R27 ;  /* 0x0000001103037223 */ /* 0x020fc8000000001b */
[----:B--2---:R-:W-:-:S04]  /*0e50*/  FFMA R28, R16, R21, R3 ;  /* 0x00000015101c7223 */ /* 0x004fc80000000003 */
[----:B---3--:R-:W-:-:S04]  /*0e60*/  FFMA R22, R23, R22, R28 ;  /* 0x0000001617167223 */ /* 0x008fc8000000001c */
[----:B----4-:R-:W-:-:S07]  /*0e70*/  FFMA R27, R13, R26, R22 ;  /* 0x0000001a0d1b7223 */ /* 0x010fce0000000016 */
.L_x_4:
[----:B------:R-:W-:Y:S05]  /*0e80*/  @!P0 BRA `(.L_x_3) ;  /* 0x0000000000d48947 */ /* 0x000fea0003800000 */
[----:B------:R-:W-:Y:S02]  /*0e90*/  ISETP.NE.AND P1, PT, R11, 0x1, PT ;  /* 0x000000010b00780c */ /* 0x000fe40003f25270 */
[----:B------:R-:W-:-:S11]  /*0ea0*/  LOP3.LUT P0, RZ, R5, 0x1, RZ, 0xc0, !PT ;  /* 0x0000000105ff7812 */ /* 0x000fd6000780c0ff */
[----:B------:R-:W-:Y:S05]  /*0eb0*/  @!P1 BRA `(.L_x_5) ;  /* 0x0000000000809947 */ /* 0x000fea0003800000 */
[----:B------:R-:W0:Y:S01]  /*0ec0*/  LDC R22, c[0x0][0x390] ;  /* 0x0000e400ff167b82 */ /* 0x000e220000000800 */
[----:B------:R-:W-:Y:S02]  /*0ed0*/  IADD3 R21, PT, PT, R2, R25, RZ ;  /* 0x0000001902157210 */ /* 0x000fe40007ffe0ff */
[----:B------:R-:W-:Y:S02]  /*0ee0*/  PLOP3.LUT P4, PT, PT, PT, PT, 0x8, 0x80 ;  /* 0x000000000080781c */ /* 0x000fe40003f8e170 */
[C---:B------:R-:W-:Y:S01]  /*0ef0*/  ISETP.GE.AND P1, PT, R21.reuse, RZ, PT ;  /* 0x000000ff1500720c */ /* 0x040fe20003f26270 */
[----:B------:R-:W-:Y:S01]  /*0f00*/  VIADD R17, R21, 0x1 ;  /* 0x0000000115117836 */ /* 0x000fe20000000000 */
[----:B------:R-:W-:Y:S01]  /*0f10*/  LOP3.LUT R3, RZ, R21, RZ, 0x33, !PT ;  /* 0x00000015ff037212 */ /* 0x000fe200078e33ff */
[----:B------:R-:W1:Y:S03]  /*0f20*/  LDC.64 R14, c[0x0][0x380] ;  /* 0x0000e000ff0e7b82 */ /* 0x000e660000000a00 */
[----:B------:R-:W-:-:S05]  /*0f30*/  ISETP.GE.AND P3, PT, R17, RZ, PT ;  /* 0x000000ff1100720c */ /* 0x000fca0003f66270 */
[----:B------:R-:W2:Y:S08]  /*0f40*/  LDC.64 R12, c[0x0][0x398] ;  /* 0x0000e600ff0c7b82 */ /* 0x000eb00000000a00 */
[----:B0-----:R-:W-:Y:S01]  /*0f50*/  @P3 ISETP.GE.AND P2, PT, R17, R22, PT ;  /* 0x000000161100320c */ /* 0x001fe20003f46270 */
[C---:B------:R-:W-:Y:S01]  /*0f60*/  @P1 IMAD R16, R22.reuse, 0x2, R3 ;  /* 0x0000000216101824 */ /* 0x040fe200078e0203 */
[----:B------:R-:W-:-:S02]  /*0f70*/  @P3 LEA R23, R22, -R21, 0x1 ;  /* 0x8000001516173211 */ /* 0x000fc400078e08ff */
[----:B------:R-:W-:Y:S02]  /*0f80*/  @P3 PLOP3.LUT P4, PT, P2, PT, PT, 0x80, 0x8 ;  /* 0x000000000008381c */ /* 0x000fe4000178f070 */
[----:B------:R-:W-:-:S04]  /*0f90*/  @P1 ISETP.GE.AND P2, PT, R21, R22, PT ;  /* 0x000000161500120c */ /* 0x000fc80003f46270 */
[----:B------:R-:W-:Y:S01]  /*0fa0*/  @P1 SEL R16, R21, R16, !P2 ;  /* 0x0000001015101207 */ /* 0x000fe20005000000 */
[----:B------:R-:W-:-:S06]  /*0fb0*/  @!P1 IMAD.MOV.U32 R16, RZ, RZ, R3 ;  /* 0x000000ffff109224 */ /* 0x000fcc00078e0003 */
[----:B------:R-:W-:Y:S02]  /*0fc0*/  @P4 VIADD R17, R23, 0xfffffffe ;  /* 0xfffffffe17114836 */ /* 0x000fe40000000000 */
[----:B------:R-:W-:-:S03]  /*0fd0*/  IMAD.IADD R23, R20, 0x1, R25 ;  /* 0x0000000114177824 */ /* 0x000fc600078e0219 */
[----:B------:R-:W-:Y:S01]  /*0fe0*/  @P3 MOV R3, R17 ;  /* 0x0000001100033202 */ /* 0x000fe20000000f00 */
[----:B------:R-:W-:Y:S01]  /*0ff0*/  IMAD R17, R19, R22, R16 ;  /* 0x0000001613117224 */ /* 0x000fe200078e0210 */
[----:B------:R-:W-:Y:S01]  /*1000*/  @!P3 IADD3 R3, PT, PT, -R21, -0x2, RZ ;  /* 0xfffffffe1503b810 */ /* 0x000fe20007ffe1ff */
[----:B--2---:R-:W-:-:S04]  /*1010*/  IMAD.WIDE R12, R23, 0x4, R12 ;  /* 0x00000004170c7825 */ /* 0x004fc800078e020c */
[----:B-1----:R-:W-:-:S04]  /*1020*/  IMAD.WIDE R16, R17, 0x4, R14 ;  /* 0x0000000411107825 */ /* 0x002fc800078e020e */
[----:B------:R-:W-:Y:S02]  /*1030*/  IMAD R21, R19, R22, R3 ;  /* 0x0000001613157224 */ /* 0x000fe400078e0203 */
[----:B------:R-:W2:Y:S02]  /*1040*/  LDG.E.CONSTANT R3, desc[UR6][R12.64] ;  /* 0x000000060c037981 */ /* 0x000ea4000c1e9900 */
[----:B------:R-:W-:Y:S02]  /*1050*/  IMAD.WIDE R14, R21, 0x4, R14 ;  /* 0x00000004150e7825 */ /* 0x000fe400078e020e */
[----:B------:R-:W2:Y:S04]  /*1060*/  LDG.E.CONSTANT R16, desc[UR6][R16.64] ;  /* 0x0000000610107981 */ /* 0x000ea8000c1e9900 */
[----:B------:R-:W3:Y:S04]  /*1070*/  LDG.E.CONSTANT R21, desc[UR6][R12.64+0x4] ;  /* 0x000004060c157981 */ /* 0x000ee8000c1e9900 */
[----:B------:R-:W3:Y:S01]  /*1080*/  LDG.E.CONSTANT R14, desc[UR6][R14.64] ;  /* 0x000000060e0e7981 */ /* 0x000ee2000c1e9900 */
[----:B------:R-:W-:-:S02]  /*1090*/  VIADD R25, R25, 0x2 ;  /* 0x0000000219197836 */ /* 0x000fc40000000000 */
[----:B--2---:R-:W-:-:S04]  /*10a0*/  FFMA R3, R16, R3, R27 ;  /* 0x0000000310037223 */ /* 0x004fc8000000001b */
[----:B---3--:R-:W-:-:S07]  /*10b0*/  FFMA R27, R14, R21, R3 ;  /* 0x000000150e1b7223 */ /* 0x008fce0000000003 */
.L_x_5:
[----:B------:R-:W-:Y:S05]  /*10c0*/  @P0 BRA `(.L_x_3) ;  /* 0x0000000000440947 */ /* 0x000fea0003800000 */
[----:B------:R-:W0:Y:S01]  /*10d0*/  LDC R22, c[0x0][0x390] ;  /* 0x0000e400ff167b82 */ /* 0x000e220000000800 */
[----:B------:R-:W-:-:S04]  /*10e0*/  IADD3 R17, PT, PT, R2, R25, RZ ;  /* 0x0000001902117210 */ /* 0x000fc80007ffe0ff */
[C---:B------:R-:W-:Y:S02]  /*10f0*/  ISETP.GE.AND P0, PT, R17.reuse, RZ, PT ;  /* 0x000000ff1100720c */ /* 0x040fe40003f06270 */
[----:B------:R-:W-:Y:S01]  /*1100*/  LOP3.LUT R3, RZ, R17, RZ, 0x33, !PT ;  /* 0x00000011ff037212 */ /* 0x000fe200078e33ff */
[----:B------:R-:W1:Y:S08]  /*1110*/  LDC.64 R12, c[0x0][0x398] ;  /* 0x0000e600ff0c7b82 */ /* 0x000e700000000a00 */
[----:B------:R-:W2:Y:S02]  /*1120*/  LDC.64 R14, c[0x0][0x380] ;  /* 0x0000e000ff0e7b82 */ /* 0x000ea40000000a00 */
[----:B0-----:R-:W-:Y:S01]  /*1130*/  @P0 IMAD R16, R22, 0x2, R3 ;  /* 0x0000000216100824 */ /* 0x001fe200078e0203 */
[----:B------:R-:W-:-:S04]  /*1140*/  @P0 ISETP.GE.AND P1, PT, R17, R22, PT ;  /* 0x000000161100020c */ /* 0x000fc80003f26270 */
[----:B------:R-:W-:Y:S01]  /*1150*/  @P0 SEL R16, R17, R16, !P1 ;  /* 0x0000001011100207 */ /* 0x000fe20004800000 */
[----:B------:R-:W-:Y:S01]  /*1160*/  @!P0 IMAD.MOV.U32 R16, RZ, RZ, R3 ;  /* 0x000000ffff108224 */ /* 0x000fe200078e0003 */
[----:B------:R-:W-:-:S03]  /*1170*/  IADD3 R3, PT, PT, R20, R25, RZ ;  /* 0x0000001914037210 */ /* 0x000fc60007ffe0ff */
[----:B------:R-:W-:Y:S02]  /*1180*/  IMAD R19, R19, R22, R16 ;  /* 0x0000001613137224 */ /* 0x000fe400078e0210 */
[----:B-1----:R-:W-:-:S04]  /*1190*/  IMAD.WIDE R12, R3, 0x4, R12 ;  /* 0x00000004030c7825 */ /* 0x002fc800078e020c */
[----:B--2---:R-:W-:Y:S02]  /*11a0*/  IMAD.WIDE R14, R19, 0x4, R14 ;  /* 0x00000004130e7825 */ /* 0x004fe400078e020e */
[----:B------:R-:W2:Y:S04]  /*11b0*/  LDG.E.CONSTANT R12, desc[UR6][R12.64] ;  /* 0x000000060c0c7981 */ /* 0x000ea8000c1e9900 */
[----:B------:R-:W2:Y:S02]  /*11c0*/  LDG.E.CONSTANT R14, desc[UR6][R14.64] ;  /* 0x000000060e0e7981 */ /* 0x000ea4000c1e9900 */
[----:B--2---:R-:W-:-:S07]  /*11d0*/  FFMA R27, R14, R12, R27 ;  /* 0x0000000c0e1b7223 */ /* 0x004fce000000001b */
.L_x_3:
[----:B------:R-:W-:-:S04]  /*11e0*/  IABS R3, R4 ;  /* 0x0000000400037213 */ /* 0x000fc80000000000 */
[C---:B------:R-:W-:Y:S01]  /*11f0*/  ISETP.NE.AND P0, PT, R10.reuse, R3, PT ;  /* 0x000000030a00720c */ /* 0x040fe20003f05270 */
[----:B------:R-:W-:-:S12]  /*1200*/  VIADD R10, R10, 0x1 ;  /* 0x000000010a0a7836 */ /* 0x000fd80000000000 */
[----:B------:R-:W-:Y:S05]  /*1210*/  @P0 BRA `(.L_x_6) ;  /* 0xfffffff000180947 */ /* 0x000fea000383ffff */
.L_x_0:
[----:B------:R-:W0:Y:S01]  /*1220*/  LDC.64 R4, c[0x0][0x388] ;  /* 0x0000e200ff047b82 */ /* 0x000e220000000a00 */
[----:B------:R-:W1:Y:S02]  /*1230*/  LDCU UR5, c[0x0][0x390] ;  /* 0x00007200ff0577ac */ /* 0x000e640008000800 */
[----:B-1----:R-:W-:-:S04]  /*1240*/  IMAD R3, R0, UR5, R2 ;  /* 0x0000000500037c24 */ /* 0x002fc8000f8e0202 */
[----:B0-----:R-:W-:-:S05]  /*1250*/  IMAD.WIDE R2, R3, 0x4, R4 ;  /* 0x0000000403027825 */ /* 0x001fca00078e0204 */
[----:B------:R-:W-:Y:S01]  /*1260*/  STG.E desc[UR6][R2.64], R27 ;  /* 0x0000001b02007986 */ /* 0x000fe2000c101906 */
[----:B------:R-:W-:Y:S05]  /*1270*/  EXIT ;  /* 0x000000000000794d */ /* 0x000fea0003800000 */
.L_x_7:
[----:B------:R-:W-:-:S00]  /*1280*/  BRA `(.L_x_7) ;  /* 0xfffffffc00fc7947 */ /* 0x000fc0000383ffff */
[----:B------:R-:W-:-:S00]  /*1290*/  NOP ;  /* 0x0000000000007918 */ /* 0x000fc00000000000 */
        /* <DEDUP_REMOVED lines=14> */
.L_x_49:


//--------------------- .text._Z19meanBlurConvolutionPKfPfiiS0_i --------------------------
	.section	.text._Z19meanBlurConvolutionPKfPfiiS0_i,"ax",@progbits
	.align	128
        .global         _Z19meanBlurConvolutionPKfPfiiS0_i
        .type           _Z19meanBlurConvolutionPKfPfiiS0_i,@function
        .size           _Z19meanBlurConvolutionPKfPfiiS0_i,(.L_x_50 - _Z19meanBlurConvolutionPKfPfiiS0_i)
        .other          _Z19meanBlurConvolutionPKfPfiiS0_i,@"STO_CUDA_ENTRY STV_DEFAULT"
_Z19meanBlurConvolutionPKfPfiiS0_i:
.text._Z19meanBlurConvolutionPKfPfiiS0_i:
        /* <DEDUP_REMOVED lines=40> */
.L_x_14:
        /* <DEDUP_REMOVED lines=24> */
.L_x_10:
        /* <DEDUP_REMOVED lines=106> */
.L_x_9:
        /* <DEDUP_REMOVED lines=62> */
.L_x_12:
        /* <DEDUP_REMOVED lines=36> */
.L_x_13:
        /* <DEDUP_REMOVED lines=18> */
.L_x_11:
[----:B------:R-:W-:-:S04]  /*11e0*/  IABS R3, R4 ;  /* 0x0000000400037213 */ /* 0x000fc80000000000 */
[C---:B------:R-:W-:Y:S01]  /*11f0*/  ISETP.NE.AND P0, PT, R10.reuse, R3, PT ;  /* 0x000000030a00720c */ /* 0x040fe20003f05270 */
[----:B------:R-:W-:-:S12]  /*1200*/  VIADD R10, R10, 0x1 ;  /* 0x000000010a0a7836 */ /* 0x000fd80000000000 */
[----:B------:R-:W-:Y:S05]  /*1210*/  @P0 BRA `(.L_x_14) ;  /* 0xfffffff000180947 */ /* 0x000fea000383ffff */
.L_x_8:
[----:B------:R-:W0:Y:S01]  /*1220*/  LDC.64 R4, c[0x0][0x388] ;  /* 0x0000e200ff047b82 */ /* 0x000e220000000a00 */
[----:B------:R-:W1:Y:S02]  /*1230*/  LDCU UR5, c[0x0][0x390] ;  /* 0x00007200ff0577ac */ /* 0x000e640008000800 */
[----:B-1----:R-:W-:-:S04]  /*1240*/  IMAD R3, R0, UR5, R2 ;  /* 0x0000000500037c24 */ /* 0x002fc8000f8e0202 */
[----:B0-----:R-:W-:-:S05]  /*1250*/  IMAD.WIDE R2, R3, 0x4, R4 ;  /* 0x0000000403027825 */ /* 0x001fca00078e0204 */
[----:B------:R-:W-:Y:S01]  /*1260*/  STG.E desc[UR6][R2.64], R27 ;  /* 0x0000001b02007986 */ /* 0x000fe2000c101906 */
[----:B------:R-:W-:Y:S05]  /*1270*/  EXIT ;  /* 0x000000000000794d */ /* 0x000fea0003800000 */
.L_x_15:
        /* <DEDUP_REMOVED lines=16> */
.L_x_50:


//--------------------- .text._Z18sharpenConvolutionPKfPfiiS0_i --------------------------
	.section	.text._Z18sharpenConvolutionPKfPfiiS0_i,"ax",@progbits
	.align	128
        .global         _Z18sharpenConvolutionPKfPfiiS0_i
        .type           _Z18sharpenConvolutionPKfPfiiS0_i,@function
        .size           _Z18sharpenConvolutionPKfPfiiS0_i,(.L_x_51 - _Z18sharpenConvolutionPKfPfiiS0_i)
        .other          _Z18sharpenConvolutionPKfPfiiS0_i,@"STO_CUDA_ENTRY STV_DEFAULT"
_Z18sharpenConvolutionPKfPfiiS0_i:
.text._Z18sharpenConvolutionPKfPfiiS0_i:
        /* <DEDUP_REMOVED lines=40> */
.L_x_22:
        /* <DEDUP_REMOVED lines=24> */
.L_x_18:
        /* <DEDUP_REMOVED lines=106> */
.L_x_17:
        /* <DEDUP_REMOVED lines=62> */
.L_x_20:
        /* <DEDUP_REMOVED lines=36> */
.L_x_21:
        /* <DEDUP_REMOVED lines=18> */
.L_x_19:
[----:B------:R-:W-:-:S04]  /*11e0*/  IABS R3, R4 ;  /* 0x0000000400037213 */ /* 0x000fc80000000000 */
[C---:B------:R-:W-:Y:S01]  /*11f0*/  ISETP.NE.AND P0, PT, R10.reuse, R3, PT ;  /* 0x000000030a00720c */ /* 0x040fe20003f05270 */
[----:B------:R-:W-:-:S12]  /*1200*/  VIADD R10, R10, 0x1 ;  /* 0x000000010a0a7836 */ /* 0x000fd80000000000 */
[----:B------:R-:W-:Y:S05]  /*1210*/  @P0 BRA `(.L_x_22) ;  /* 0xfffffff000180947 */ /* 0x000fea000383ffff */
.L_x_16:
[----:B------:R-:W0:Y:S01]  /*1220*/  LDC.64 R4, c[0x0][0x388] ;  /* 0x0000e200ff047b82 */ /* 0x000e220000000a00 */
[----:B------:R-:W1:Y:S02]  /*1230*/  LDCU UR5, c[0x0][0x390] ;  /* 0x00007200ff0577ac */ /* 0x000e640008000800 */
[----:B-1----:R-:W-:-:S04]  /*1240*/  IMAD R3, R0, UR5, R2 ;  /* 0x0000000500037c24 */ /* 0x002fc8000f8e0202 */
[----:B0-----:R-:W-:-:S05]  /*1250*/  IMAD.WIDE R2, R3, 0x4, R4 ;  /* 0x0000000403027825 */ /* 0x001fca00078e0204 */
[----:B------:R-:W-:Y:S01]  /*1260*/  STG.E desc[UR6][R2.64], R27 ;  /* 0x0000001b02007986 */ /* 0x000fe2000c101906 */
[----:B------:R-:W-:Y:S05]  /*1270*/  EXIT ;  /* 0x000000000000794d */ /* 0x000fea0003800000 */
.L_x_23:
        /* <DEDUP_REMOVED lines=16> */
.L_x_51:


//--------------------- .text._Z16sobelConvolutionPKfPfiiS0_S0_i --------------------------
	.section	.text._Z16sobelConvolutionPKfPfiiS0_S0_i,"ax",@progbits
	.align	128
        .global         _Z16sobelConvolutionPKfPfiiS0_S0_i
        .type           _Z16sobelConvolutionPKfPfiiS0_S0_i,@function
        .size           _Z16sobelConvolutionPKfPfiiS0_S0_i,(.L_x_48 - _Z16sobelConvolutionPKfPfiiS0_S0_i)
        .other          _Z16sobelConvolutionPKfPfiiS0_S0_i,@"STO_CUDA_ENTRY STV_DEFAULT"
_Z16sobelConvolutionPKfPfiiS0_S0_i:
.text._Z16sobelConvolutionPKfPfiiS0_S0_i:
[----:B------:R-:W-:Y:S01]  /*0000*/  LDC R1, c[0x0][0x37c] ;  /* 0x0000df00ff017b82 */ /* 0x000fe20000000800 */
[----:B------:R-:W0:Y:S07]  /*0010*/  S2R R0, SR_TID.X ;  /* 0x0000000000007919 */ /* 0x000e2e0000002100 */
[----:B------:R-:W0:Y:S01]  /*0020*/  S2UR UR4, SR_CTAID.X ;  /* 0x00000000000479c3 */ /* 0x000e220000002500 */
[----:B------:R-:W1:Y:S07]  /*0030*/  S2R R7, SR_TID.Y ;  /* 0x0000000000077919 */ /* 0x000e6e0000002200 */
[----:B------:R-:W0:Y:S08]  /*0040*/  LDC R3, c[0x0][0x360] ;  /* 0x0000d800ff037b82 */ /* 0x000e300000000800 */
[----:B------:R-:W1:Y:S08]  /*0050*/  S2UR UR5, SR_CTAID.Y ;  /* 0x00000000000579c3 */ /* 0x000e700000002600 */
[----:B------:R-:W1:Y:S08]  /*0060*/  LDC R2, c[0x0][0x364] ;  /* 0x0000d900ff027b82 */ /* 0x000e700000000800 */
[----:B------:R-:W2:Y:S01]  /*0070*/  LDC.64 R4, c[0x0][0x390] ;  /* 0x0000e400ff047b82 */ /* 0x000ea20000000a00 */
[----:B0-----:R-:W-:-:S02]  /*0080*/  IMAD R3, R3, UR4, R0 ;  /* 0x0000000403037c24 */ /* 0x001fc4000f8e0200 */
[----:B-1----:R-:W-:-:S03]  /*0090*/  IMAD R0, R2, UR5, R7 ;  /* 0x0000000502007c24 */ /* 0x002fc6000f8e0207 */
[----:B--2---:R-:W-:-:S04]  /*00a0*/  ISETP.GE.AND P0, PT, R3, R5, PT ;  /* 0x000000050300720c */ /* 0x004fc80003f06270 */
[----:B------:R-:W-:-:S13]  /*00b0*/  ISETP.GE.OR P0, PT, R0, R4, P0 ;  /* 0x000000040000720c */ /* 0x000fda0000706670 */
[----:B------:R-:W-:Y:S05]  /*00c0*/  @P0 EXIT ;  /* 0x000000000000094d */ /* 0x000fea0003800000 */
[----:B------:R-:W0:Y:S01]  /*00d0*/  LDCU.64 UR6, c[0x0][0x398] ;  /* 0x00007300ff0677ac */ /* 0x000e220008000a00 */
[----:B------:R-:W-:Y:S01]  /*00e0*/  HFMA2 R6, -RZ, RZ, 0, 0 ;  /* 0x00000000ff067431 */ /* 0x000fe200000001ff */
[----:B------:R-:W1:Y:S01]  /*00f0*/  LDCU.64 UR4, c[0x0][0x358] ;  /* 0x00006b00ff0477ac */ /* 0x000e620008000a00 */
[----:B0-----:R-:W-:-:S04]  /*0100*/  UISETP.NE.U32.AND UP0, UPT, UR6, URZ, UPT ;  /* 0x000000ff0600728c */ /* 0x001fc8000bf05070 */
[----:B------:R-:W-:-:S09]  /*0110*/  UISETP.NE.AND.EX UP0, UPT, UR7, URZ, UPT, UP0 ;  /* 0x000000ff0700728c */ /* 0x000fd2000bf05300 */
[----:B-1----:R-:W-:Y:S05]  /*0120*/  BRA.U UP0, `(.L_x_24) ;  /* 0x0000000500ec7547 */ /* 0x002fea000b800000 */
[----:B------:R-:W0:Y:S01]  /*0130*/  LDCU.64 UR6, c[0x0][0x3a0] ;  /* 0x00007400ff0677ac */ /* 0x000e220008000a00 */
[----:B------:R-:W-:Y:S01]  /*0140*/  IMAD.MOV.U32 R7, RZ, RZ, RZ ;  /* 0x000000ffff077224 */ /* 0x000fe200078e00ff */
[----:B0-----:R-:W-:-:S04]  /*0150*/  UISETP.NE.U32.AND UP0, UPT, UR6, URZ, UPT ;  /* 0x000000ff0600728c */ /* 0x001fc8000bf05070 */
[----:B------:R-:W-:-:S09]  /*0160*/  UISETP.NE.AND.EX UP0, UPT, UR7, URZ, UPT, UP0 ;  /* 0x000000ff0700728c */ /* 0x000fd2000bf05300 */
[----:B------:R-:W-:Y:S05]  /*0170*/  BRA.U !UP0, `(.L_x_25) ;  /* 0x0000001508ec7547 */ /* 0x000fea000b800000 */
[C---:B------:R-:W-:Y:S01]  /*0180*/  ISETP.GE.AND P1, PT, R3.reuse, 0x1, PT ;  /* 0x000000010300780c */ /* 0x040fe20003f26270 */
[----:B------:R-:W0:Y:S01]  /*0190*/  LDC.64 R14, c[0x0][0x380] ;  /* 0x0000e000ff0e7b82 */ /* 0x000e220000000a00 */
[C---:B------:R-:W-:Y:S01]  /*01a0*/  VIADD R2, R0.reuse, 0xffffffff ;  /* 0xffffffff00027836 */ /* 0x040fe20000000000 */
[----:B------:R-:W-:Y:S02]  /*01b0*/  ISETP.GT.AND P0, PT, R0, R5, PT ;  /* 0x000000050000720c */ /* 0x000fe40003f04270 */
[----:B------:R-:W-:Y:S02]  /*01c0*/  ISETP.GT.U32.AND P2, PT, R3, R4, P1 ;  /* 0x000000040300720c */ /* 0x000fe40000f44070 */
[----:B------:R-:W-:Y:S02]  /*01d0*/  LEA R21, R5, -R0, 0x1 ;  /* 0x8000000005157211 */ /* 0x000fe400078e08ff */
[----:B------:R-:W1:Y:S02]  /*01e0*/  LDC.64 R18, c[0x0][0x3a0] ;  /* 0x0000e800ff127b82 */ /* 0x000e640000000a00 */
[----:B------:R-:W-:-:S02]  /*01f0*/  SEL R2, R21, R2, P0 ;  /* 0x0000000215027207 */ /* 0x000fc40000000000 */
[----:B------:R-:W-:-:S05]  /*0200*/  @P1 IADD3 R6, PT, PT, R3, -0x1, RZ ;  /* 0xffffffff03061810 */ /* 0x000fca0007ffe0ff */
[--C-:B------:R-:W-:Y:S01]  /*0210*/  @P2 IMAD R6, R4, 0x2, -R3.reuse ;  /* 0x0000000204062824 */ /* 0x100fe200078e0a03 */
[----:B------:R-:W-:Y:S01]  /*0220*/  ISETP.NE.AND P2, PT, R0, RZ, PT ;  /* 0x000000ff0000720c */ /* 0x000fe20003f45270 */
[----:B------:R-:W-:-:S03]  /*0230*/  @!P1 IMAD.MOV R6, RZ, RZ, -R3 ;  /* 0x000000ffff069224 */ /* 0x000fc600078e0a03 */
[----:B------:R-:W-:-:S05]  /*0240*/  SEL R13, R2, RZ, P2 ;  /* 0x000000ff020d7207 */ /* 0x000fca0001000000 */
[----:B------:R-:W-:-:S04]  /*0250*/  IMAD R17, R13, R4, R6 ;  /* 0x000000040d117224 */ /* 0x000fc800078e0206 */
[----:B0-----:R-:W-:Y:S01]  /*0260*/  IMAD.WIDE R16, R17, 0x4, R14 ;  /* 0x0000000411107825 */ /* 0x001fe200078e020e */
[----:B-1----:R-:W2:Y:S04]  /*0270*/  LDG.E.CONSTANT R9, desc[UR4][R18.64] ;  /* 0x0000000412097981 */ /* 0x002ea8000c1e9900 */
[----:B------:R0:W2:Y:S01]  /*0280*/  LDG.E.CONSTANT R2, desc[UR4][R16.64] ;  /* 0x0000000410027981 */ /* 0x0000a2000c1e9900 */
[C---:B------:R-:W-:Y:S01]  /*0290*/  ISETP.GE.AND P0, PT, R3.reuse, -0x1, PT ;  /* 0xffffffff0300780c */ /* 0x040fe20003f06270 */
[C---:B------:R-:W-:Y:S01]  /*02a0*/  @P1 VIADD R28, R3.reuse, 0xffffffff ;  /* 0xffffffff031c1836 */ /* 0x040fe20000000000 */
[----:B------:R-:W-:Y:S02]  /*02b0*/  ISETP.GE.AND P2, PT, R3, RZ, PT ;  /* 0x000000ff0300720c */ /* 0x000fe40003f46270 */
[----:B------:R-:W-:-:S02]  /*02c0*/  PLOP3.LUT P3, PT, PT, PT, PT, 0x8, 0x80 ;  /* 0x000000000080781c */ /* 0x000fc40003f6e170 */
[----:B------:R-:W-:Y:S02]  /*02d0*/  IADD3 R11, PT, PT, R0, 0x1, RZ ;  /* 0x00000001000b7810 */ /* 0x000fe40007ffe0ff */
[----:B------:R-:W-:Y:S01]  /*02e0*/  LOP3.LUT R27, RZ, R3, RZ, 0x33, !PT ;  /* 0x00000003ff1b7212 */ /* 0x000fe200078e33ff */
[----:B0-----:R-:W0:Y:S01]  /*02f0*/  LDC R17, c[0x0][0x3a8] ;  /* 0x0000ea00ff117b82 */ /* 0x001e220000000800 */
[----:B------:R-:W-:Y:S01]  /*0300*/  ISETP.GE.AND P4, PT, R11, R5, PT ;  /* 0x000000050b00720c */ /* 0x000fe20003f86270 */
[C---:B------:R-:W-:Y:S02]  /*0310*/  @P1 VIADD R16, R3.reuse, 0xffffffff ;  /* 0xffffffff03101836 */ /* 0x040fe40000000000 */
[C---:B------:R-:W-:Y:S01]  /*0320*/  @P0 VIADD R29, R3.reuse, 0x1 ;  /* 0x00000001031d0836 */ /* 0x040fe20000000000 */
[----:B------:R-:W-:Y:S01]  /*0330*/  @P0 IADD3 R23, PT, PT, R3, 0x1, RZ ;  /* 0x0000000103170810 */ /* 0x000fe20007ffe0ff */
[C---:B------:R-:W-:Y:S01]  /*0340*/  @P0 IMAD R10, R4.reuse, 0x2, -R3 ;  /* 0x00000002040a0824 */ /* 0x040fe200078e0a03 */
[C---:B------:R-:W-:Y:S01]  /*0350*/  @P0 LEA R8, R4.reuse, -R3, 0x1 ;  /* 0x8000000304080211 */ /* 0x040fe200078e08ff */
[----:B------:R-:W-:Y:S01]  /*0360*/  @P2 IMAD R12, R4, 0x2, R27 ;  /* 0x00000002040c2824 */ /* 0x000fe200078e021b */
[----:B------:R-:W-:-:S02]  /*0370*/  @P0 ISETP.GE.U32.AND P6, PT, R29, R4, PT ;  /* 0x000000041d00020c */ /* 0x000fc40003fc6070 */
[-C--:B------:R-:W-:Y:S02]  /*0380*/  @P0 ISETP.GE.U32.AND P5, PT, R23, R4.reuse, PT ;  /* 0x000000041700020c */ /* 0x080fe40003fa6070 */
[----:B------:R-:W-:Y:S01]  /*0390*/  @P0 PLOP3.LUT P3, PT, P6, PT, PT, 0x80, 0x8 ;  /* 0x000000000008081c */ /* 0x000fe2000376f070 */
[----:B------:R-:W-:Y:S01]  /*03a0*/  @P4 VIADD R11, R21, 0xfffffffe ;  /* 0xfffffffe150b4836 */ /* 0x000fe20000000000 */
[----:B------:R-:W-:Y:S01]  /*03b0*/  PLOP3.LUT P6, PT, PT, PT, PT, 0x8, 0x80 ;  /* 0x000000000080781c */ /* 0x000fe20003fce170 */
[----:B------:R-:W0:Y:S01]  /*03c0*/  LDC.64 R20, c[0x0][0x3a0] ;  /* 0x0000e800ff147b82 */ /* 0x000e220000000a00 */
[----:B------:R-:W-:Y:S02]  /*03d0*/  @P0 PLOP3.LUT P6, PT, P5, PT, PT, 0x80, 0x8 ;  /* 0x000000000008081c */ /* 0x000fe40002fcf070 */
[----:B------:R-:W-:Y:S02]  /*03e0*/  @P2 LEA R6, R4, R27, 0x1 ;  /* 0x0000001b04062211 */ /* 0x000fe400078e08ff */
[----:B------:R-:W-:-:S02]  /*03f0*/  @P2 ISETP.GE.U32.AND P5, PT, R3, R4, PT ;  /* 0x000000040300220c */ /* 0x000fc40003fa6070 */
[C---:B------:R-:W-:Y:S02]  /*0400*/  ISETP.GT.U32.AND P4, PT, R3.reuse, R4, P1 ;  /* 0x000000040300720c */ /* 0x040fe40000f84070 */
[C---:B------:R-:W-:Y:S01]  /*0410*/  @P2 SEL R6, R3.reuse, R6, !P5 ;  /* 0x0000000603062207 */ /* 0x040fe20006800000 */
[----:B------:R-:W-:Y:S01]  /*0420*/  @P3 VIADD R29, R8, 0xfffffffe ;  /* 0xfffffffe081d3836 */ /* 0x000fe20000000000 */
[----:B------:R-:W-:Y:S01]  /*0430*/  LOP3.LUT R8, RZ, R0, RZ, 0x33, !PT ;  /* 0x00000000ff087212 */ /* 0x000fe200078e33ff */
[----:B------:R-:W-:Y:S01]  /*0440*/  @!P2 IMAD.MOV.U32 R6, RZ, RZ, R27 ;  /* 0x000000ffff06a224 */ /* 0x000fe200078e001b */
[CC--:B------:R-:W-:Y:S02]  /*0450*/  @P2 ISETP.GE.U32.AND P5, PT, R3.reuse, R4.reuse, PT ;  /* 0x000000040300220c */ /* 0x0c0fe40003fa6070 */
[----:B------:R-:W-:Y:S02]  /*0460*/  @P6 IADD3 R23, PT, PT, R10, -0x2, RZ ;  /* 0xfffffffe0a176810 */ /* 0x000fe40007ffe0ff */
[----:B------:R-:W-:-:S02]  /*0470*/  @P2 ISETP.GE.U32.AND P6, PT, R3, R4, PT ;  /* 0x000000040300220c */ /* 0x000fc40003fc6070 */
[C---:B------:R-:W-:Y:S01]  /*0480*/  @P2 LEA R10, R4.reuse, R27, 0x1 ;  /* 0x0000001b040a2211 */ /* 0x040fe200078e08ff */
[----:B------:R-:W-:Y:S01]  /*0490*/  @P4 IMAD R28, R4, 0x2, -R3 ;  /* 0x00000002041c4824 */ /* 0x000fe200078e0a03 */
[----:B------:R-:W-:Y:S02]  /*04a0*/  ISETP.GE.AND P3, PT, R0, R5, PT ;  /* 0x000000050000720c */ /* 0x000fe40003f66270 */
[----:B------:R-:W-:Y:S01]  /*04b0*/  LEA R8, R5, R8, 0x1 ;  /* 0x0000000805087211 */ /* 0x000fe200078e08ff */
[----:B0-----:R-:W-:Y:S01]  /*04c0*/  IMAD.WIDE R20, R17, 0x4, R20 ;  /* 0x0000000411147825 */ /* 0x001fe200078e0214 */
[C---:B------:R-:W-:Y:S02]  /*04d0*/  @P2 SEL R25, R3.reuse, R10, !P5 ;  /* 0x0000000a03192207 */ /* 0x040fe40006800000 */
[C---:B------:R-:W-:Y:S01]  /*04e0*/  @P2 SEL R5, R3.reuse, R12, !P6 ;  /* 0x0000000c03052207 */ /* 0x040fe20007000000 */
[----:B------:R-:W-:Y:S01]  /*04f0*/  @!P2 IMAD.MOV.U32 R25, RZ, RZ, R27 ;  /* 0x000000ffff19a224 */ /* 0x000fe200078e001b */
[----:B------:R-:W-:Y:S01]  /*0500*/  @!P2 MOV R5, R27 ;  /* 0x0000001b0005a202 */ /* 0x000fe20000000f00 */
[----:B------:R-:W3:Y:S01]  /*0510*/  LDG.E.CONSTANT R10, desc[UR4][R20.64] ;  /* 0x00000004140a7981 */ /* 0x000ee2000c1e9900 */
[----:B------:R-:W-:-:S02]  /*0520*/  ISETP.GT.U32.AND P2, PT, R3, R4, P1 ;  /* 0x000000040300720c */ /* 0x000fc40000f44070 */
[----:B------:R-:W-:Y:S01]  /*0530*/  @P0 MOV R24, R29 ;  /* 0x0000001d00180202 */ /* 0x000fe20000000f00 */
[----:B------:R-:W4:Y:S01]  /*0540*/  LDG.E.CONSTANT R12, desc[UR4][R20.64+0x4] ;  /* 0x00000404140c7981 */ /* 0x000f22000c1e9900 */
[----:B------:R-:W-:Y:S01]  /*0550*/  SEL R29, R0, R8, !P3 ;  /* 0x00000008001d7207 */ /* 0x000fe20005800000 */
[----:B------:R-:W-:Y:S01]  /*0560*/  @P0 IMAD.MOV.U32 R8, RZ, RZ, R23 ;  /* 0x000000ffff080224 */ /* 0x000fe200078e0017 */
[----:B------:R-:W-:Y:S01]  /*0570*/  @!P1 IADD3 R28, PT, PT, -R3, RZ, RZ ;  /* 0x000000ff031c9210 */ /* 0x000fe20007ffe1ff */
[-C--:B------:R-:W-:Y:S01]  /*0580*/  IMAD R23, R13, R4.reuse, R6 ;  /* 0x000000040d177224 */ /* 0x080fe200078e0206 */
[----:B------:R-:W-:Y:S01]  /*0590*/  @!P0 IADD3 R24, PT, PT, -R3, -0x2, RZ ;  /* 0xfffffffe03188810 */ /* 0x000fe20007ffe1ff */
[-C--:B------:R-:W-:Y:S01]  /*05a0*/  IMAD R25, R29, R4.reuse, R25 ;  /* 0x000000041d197224 */ /* 0x080fe200078e0219 */
[----:B------:R-:W-:Y:S01]  /*05b0*/  @!P0 IADD3 R8, PT, PT, -R3, -0x2, RZ ;  /* 0xfffffffe03088810 */ /* 0x000fe20007ffe1ff */
[----:B------:R-:W-:Y:S01]  /*05c0*/  IMAD R28, R29, R4, R28 ;  /* 0x000000041d1c7224 */ /* 0x000fe200078e021c */
[----:B------:R-:W5:Y:S01]  /*05d0*/  LDG.E.CONSTANT R26, desc[UR4][R20.64+0x8] ;  /* 0x00000804141a7981 */ /* 0x000f62000c1e9900 */
[----:B------:R-:W-:-:S02]  /*05e0*/  @P2 IMAD R16, R4, 0x2, -R3 ;  /* 0x0000000204102824 */ /* 0x000fc400078e0a03 */
[-C--:B------:R-:W-:Y:S02]  /*05f0*/  IMAD R24, R13, R4.reuse, R24 ;  /* 0x000000040d187224 */ /* 0x080fe400078e0218 */
[----:B------:R-:W-:Y:S01]  /*0600*/  IMAD R29, R29, R4, R8 ;  /* 0x000000041d1d7224 */ /* 0x000fe200078e0208 */
[----:B------:R-:W3:Y:S01]  /*0610*/  LDG.E.CONSTANT R13, desc[UR4][R18.64+0x4] ;  /* 0x00000404120d7981 */ /* 0x000ee2000c1e9900 */
[----:B------:R-:W-:Y:S02]  /*0620*/  @P0 VIADD R27, R3, 0x1 ;  /* 0x00000001031b0836 */ /* 0x000fe40000000000 */
[----:B------:R-:W-:Y:S01]  /*0630*/  IMAD.WIDE R22, R23, 0x4, R14 ;  /* 0x0000000417167825 */ /* 0x000fe200078e020e */
[----:B------:R0:W4:Y:S01]  /*0640*/  LDG.E.CONSTANT R8, desc[UR4][R18.64+0x8] ;  /* 0x0000080412087981 */ /* 0x000122000c1e9900 */
[----:B------:R-:W-:-:S03]  /*0650*/  PLOP3.LUT P2, PT, PT, PT, PT, 0x8, 0x80 ;  /* 0x000000000080781c */ /* 0x000fc60003f4e170 */
[----:B------:R1:W3:Y:S01]  /*0660*/  LDG.E.CONSTANT R6, desc[UR4][R22.64] ;  /* 0x0000000416067981 */ /* 0x0002e2000c1e9900 */
[----:B0-----:R-:W-:Y:S02]  /*0670*/  @P1 MOV R18, R16 ;  /* 0x0000001000121202 */ /* 0x001fe40000000f00 */
[----:B------:R-:W-:Y:S02]  /*0680*/  @!P1 IADD3 R18, PT, PT, -R3, RZ, RZ ;  /* 0x000000ff03129210 */ /* 0x000fe40007ffe1ff */
[----:B------:R-:W-:-:S03]  /*0690*/  @P0 ISETP.GE.U32.AND P1, PT, R27, R4, PT ;  /* 0x000000041b00020c */ /* 0x000fc60003f26070 */
[----:B------:R-:W-:Y:S01]  /*06a0*/  IMAD R19, R11, R4, R18 ;  /* 0x000000040b137224 */ /* 0x000fe200078e0212 */
[----:B------:R-:W-:Y:S01]  /*06b0*/  @P0 PLOP3.LUT P2, PT, P1, PT, PT, 0x80, 0x8 ;  /* 0x000000000008081c */ /* 0x000fe20000f4f070 */
[----:B------:R-:W-:-:S04]  /*06c0*/  IMAD.WIDE R16, R17, 0x4, R20 ;  /* 0x0000000411107825 */ /* 0x000fc800078e0214 */
[----:B------:R-:W-:-:S04]  /*06d0*/  IMAD.WIDE R18, R19, 0x4, R14 ;  /* 0x0000000413127825 */ /* 0x000fc800078e020e */
[--C-:B------:R-:W-:Y:S02]  /*06e0*/  IMAD.WIDE R20, R24, 0x4, R14.reuse ;  /* 0x0000000418147825 */ /* 0x100fe400078e020e */
[----:B------:R0:W5:Y:S02]  /*06f0*/  LDG.E.CONSTANT R18, desc[UR4][R18.64] ;  /* 0x0000000412127981 */ /* 0x000164000c1e9900 */
[--C-:B-1----:R-:W-:Y:S02]  /*0700*/  IMAD.WIDE R22, R28, 0x4, R14.reuse ;  /* 0x000000041c167825 */ /* 0x102fe400078e020e */
[----:B------:R-:W4:Y:S02]  /*0710*/  LDG.E.CONSTANT R21, desc[UR4][R20.64] ;  /* 0x0000000414157981 */ /* 0x000f24000c1e9900 */
[----:B------:R-:W-:Y:S02]  /*0720*/  IMAD.WIDE R24, R25, 0x4, R14 ;  /* 0x0000000419187825 */ /* 0x000fe400078e020e */
[----:B------:R1:W5:Y:S02]  /*0730*/  LDG.E.CONSTANT R28, desc[UR4][R22.64] ;  /* 0x00000004161c7981 */ /* 0x000364000c1e9900 */
[----:B0-----:R-:W-:-:S02]  /*0740*/  @P0 IMAD R19, R4, 0x2, -R3 ;  /* 0x0000000204130824 */ /* 0x001fc400078e0a03 */
[----:B------:R-:W5:Y:S03]  /*0750*/  LDG.E.CONSTANT R25, desc[UR4][R24.64] ;  /* 0x0000000418197981 */ /* 0x000f66000c1e9900 */
[----:B------:R-:W-:Y:S02]  /*0760*/  @P2 IADD3 R27, PT, PT, R19, -0x2, RZ ;  /* 0xfffffffe131b2810 */ /* 0x000fe40007ffe0ff */
[----:B------:R-:W5:Y:S01]  /*0770*/  LDG.E.CONSTANT R19, desc[UR4][R16.64+0x8] ;  /* 0x0000080410137981 */ /* 0x000f62000c1e9900 */
[----:B-1----:R-:W-:-:S04]  /*0780*/  IMAD.WIDE R22, R29, 0x4, R14 ;  /* 0x000000041d167825 */ /* 0x002fc800078e020e */
[----:B------:R-:W-:Y:S01]  /*0790*/  @P0 IMAD.MOV.U32 R29, RZ, RZ, R27 ;  /* 0x000000ffff1d0224 */ /* 0x000fe200078e001b */
[----:B------:R-:W-:Y:S01]  /*07a0*/  @!P0 IADD3 R29, PT, PT, -R3, -0x2, RZ ;  /* 0xfffffffe031d8810 */ /* 0x000fe20007ffe1ff */
[CC--:B------:R-:W-:Y:S02]  /*07b0*/  IMAD R27, R11.reuse, R4.reuse, R5 ;  /* 0x000000040b1b7224 */ /* 0x0c0fe400078e0205 */
[----:B------:R0:W5:Y:S02]  /*07c0*/  LDG.E.CONSTANT R5, desc[UR4][R22.64] ;  /* 0x0000000416057981 */ /* 0x000164000c1e9900 */
[----:B------:R-:W-:Y:S02]  /*07d0*/  IMAD R29, R11, R4, R29 ;  /* 0x000000040b1d7224 */ /* 0x000fe400078e021d */
[----:B------:R-:W5:Y:S01]  /*07e0*/  LDG.E.CONSTANT R11, desc[UR4][R16.64] ;  /* 0x00000004100b7981 */ /* 0x000f62000c1e9900 */
[----:B0-----:R-:W-:-:S04]  /*07f0*/  IMAD.WIDE R22, R27, 0x4, R14 ;  /* 0x000000041b167825 */ /* 0x001fc800078e020e */
[----:B------:R-:W-:Y:S01]  /*0800*/  IMAD.WIDE R14, R29, 0x4, R14 ;  /* 0x000000041d0e7825 */ /* 0x000fe200078e020e */
[----:B------:R-:W5:Y:S05]  /*0810*/  LDG.E.CONSTANT R4, desc[UR4][R22.64] ;  /* 0x0000000416047981 */ /* 0x000f6a000c1e9900 */
[----:B------:R-:W5:Y:S01]  /*0820*/  LDG.E.CONSTANT R14, desc[UR4][R14.64] ;  /* 0x000000040e0e7981 */ /* 0x000f62000c1e9900 */
[----:B--2---:R-:W-:-:S03]  /*0830*/  FFMA R27, R2, R9, RZ ;  /* 0x00000009021b7223 */ /* 0x004fc600000000ff */
[----:B------:R-:W2:Y:S01]  /*0840*/  LDG.E.CONSTANT R9, desc[UR4][R16.64+0x4] ;  /* 0x0000040410097981 */ /* 0x000ea2000c1e9900 */
[----:B---3--:R-:W-:-:S04]  /*0850*/  FFMA R6, R6, R13, R27 ;  /* 0x0000000d06067223 */ /* 0x008fc8000000001b */
[----:B----4-:R-:W-:-:S04]  /*0860*/  FFMA R21, R21, R8, R6 ;  /* 0x0000000815157223 */ /* 0x010fc80000000006 */
[----:B-----5:R-:W-:-:S04]  /*0870*/  FFMA R10, R28, R10, R21 ;  /* 0x0000000a1c0a7223 */ /* 0x020fc80000000015 */
[----:B------:R-:W-:-:S04]  /*0880*/  FFMA R10, R25, R12, R10 ;  /* 0x0000000c190a7223 */ /* 0x000fc8000000000a */
[----:B------:R-:W-:-:S04]  /*0890*/  FFMA R5, R5, R26, R10 ;  /* 0x0000001a05057223 */ /* 0x000fc8000000000a */
[----:B------:R-:W-:-:S04]  /*08a0*/  FFMA R5, R18, R11, R5 ;  /* 0x0000000b12057223 */ /* 0x000fc80000000005 */
[----:B--2---:R-:W-:-:S04]  /*08b0*/  FFMA R5, R4, R9, R5 ;  /* 0x0000000904057223 */ /* 0x004fc80000000005 */
[----:B------:R-:W-:Y:S01]  /*08c0*/  FFMA R6, R14, R19, R5 ;  /* 0x000000130e067223 */ /* 0x000fe20000000005 */
[----:B------:R-:W-:Y:S06]  /*08d0*/  BRA `(.L_x_25) ;  /* 0x0000001000147947 */ /* 0x000fec0003800000 */
.L_x_24:
[----:B------:R-:W0:Y:S02]  /*08e0*/  LDCU.64 UR6, c[0x0][0x3a0] ;  /* 0x00007400ff0677ac */ /* 0x000e240008000a00 */
[----:B0-----:R-:W-:-:S04]  /*08f0*/  UISETP.NE.U32.AND UP0, UPT, UR6, URZ, UPT ;  /* 0x000000ff0600728c */ /* 0x001fc8000bf05070 */
[----:B------:R-:W-:-:S09]  /*0900*/  UISETP.NE.AND.EX UP0, UPT, UR7, URZ, UPT, UP0 ;  /* 0x000000ff0700728c */ /* 0x000fd2000bf05300 */
[----:B------:R-:W-:Y:S05]  /*0910*/  BRA.U UP0, `(.L_x_26) ;  /* 0x0000000500d87547 */ /* 0x000fea000b800000 */
        /* <DEDUP_REMOVED lines=9> */
[----:B------:R-:W-:Y:S01]  /*09b0*/  @P0 IMAD R7, R4, 0x2, -R3 ;  /* 0x0000000204070824 */ /* 0x000fe200078e0a03 */
[----:B------:R-:W-:-:S03]  /*09c0*/  ISETP.NE.AND P0, PT, R0, RZ, PT ;  /* 0x000000ff0000720c */ /* 0x000fc60003f05270 */
[----:B------:R-:W-:Y:S01]  /*09d0*/  @P1 IMAD.MOV.U32 R2, RZ, RZ, R7 ;  /* 0x000000ffff021224 */ /* 0x000fe200078e0007 */
[----:B------:R-:W-:Y:S02]  /*09e0*/  SEL R11, R11, RZ, P0 ;  /* 0x000000ff0b0b7207 */ /* 0x000fe40000000000 */
[----:B------:R-:W-:-:S05]  /*09f0*/  @!P1 IADD3 R2, PT, PT, -R3, RZ, RZ ;  /* 0x000000ff03029210 */ /* 0x000fca0007ffe1ff */
[----:B------:R-:W-:Y:S01]  /*0a00*/  IMAD R15, R11, R4, R2 ;  /* 0x000000040b0f7224 */ /* 0x000fe200078e0202 */
[----:B-1----:R-:W2:Y:S03]  /*0a10*/  LDG.E.CONSTANT R7, desc[UR4][R16.64] ;  /* 0x0000000410077981 */ /* 0x002ea6000c1e9900 */
[----:B0-----:R-:W-:-:S05]  /*0a20*/  IMAD.WIDE R14, R15, 0x4, R12 ;  /* 0x000000040f0e7825 */ /* 0x001fca00078e020c */
[----:B------:R0:W2:Y:S01]  /*0a30*/  LDG.E.CONSTANT R2, desc[UR4][R14.64] ;  /* 0x000000040e027981 */ /* 0x0000a2000c1e9900 */
[C---:B------:R-:W-:Y:S01]  /*0a40*/  ISETP.GE.AND P0, PT, R3.reuse, -0x1, PT ;  /* 0xffffffff0300780c */ /* 0x040fe20003f06270 */
[----:B------:R-:W-:Y:S01]  /*0a50*/  VIADD R9, R0, 0x1 ;  /* 0x0000000100097836 */ /* 0x000fe20000000000 */
[C---:B------:R-:W-:Y:S02]  /*0a60*/  ISETP.GE.AND P2, PT, R3.reuse, RZ, PT ;  /* 0x000000ff0300720c */ /* 0x040fe40003f46270 */
[----:B------:R-:W-:Y:S02]  /*0a70*/  PLOP3.LUT P3, PT, PT, PT, PT, 0x8, 0x80 ;  /* 0x000000000080781c */ /* 0x000fe40003f6e170 */
[----:B------:R-:W-:Y:S01]  /*0a80*/  LOP3.LUT R25, RZ, R3, RZ, 0x33, !PT ;  /* 0x00000003ff197212 */ /* 0x000fe200078e33ff */
[----:B0-----:R-:W0:Y:S06]  /*0a90*/  LDC R15, c[0x0][0x3a8] ;  /* 0x0000ea00ff0f7b82 */ /* 0x001e2c0000000800 */
[C---:B------:R-:W-:Y:S01]  /*0aa0*/  @P0 IADD3 R27, PT, PT, R3.reuse, 0x1, RZ ;  /* 0x00000001031b0810 */ /* 0x040fe20007ffe0ff */
[----:B------:R-:W-:-:S03]  /*0ab0*/  @P0 VIADD R21, R3, 0x1 ;  /* 0x0000000103150836 */ /* 0x000fc60000000000 */
[-C--:B------:R-:W-:Y:S02]  /*0ac0*/  @P0 ISETP.GE.U32.AND P6, PT, R27, R4.reuse, PT ;  /* 0x000000041b00020c */ /* 0x080fe40003fc6070 */
[-C--:B------:R-:W-:Y:S02]  /*0ad0*/  @P0 ISETP.GE.U32.AND P5, PT, R21, R4.reuse, PT ;  /* 0x000000041500020c */ /* 0x080fe40003fa6070 */
[----:B------:R-:W-:Y:S02]  /*0ae0*/  @P0 PLOP3.LUT P3, PT, P6, PT, PT, 0x80, 0x8 ;  /* 0x000000000008081c */ /* 0x000fe4000376f070 */
[----:B------:R-:W-:Y:S02]  /*0af0*/  PLOP3.LUT P6, PT, PT, PT, PT, 0x8, 0x80 ;  /* 0x000000000080781c */ /* 0x000fe40003fce170 */
[----:B------:R-:W-:Y:S02]  /*0b00*/  @P0 PLOP3.LUT P6, PT, P5, PT, PT, 0x80, 0x8 ;  /* 0x000000000008081c */ /* 0x000fe40002fcf070 */
[----:B------:R-:W-:Y:S01]  /*0b10*/  ISETP.GE.AND P4, PT, R9, R5, PT ;  /* 0x000000050900720c */ /* 0x000fe20003f86270 */
[C---:B------:R-:W-:Y:S01]  /*0b20*/  @P0 IMAD R10, R4.reuse, 0x2, -R3 ;  /* 0x00000002040a0824 */ /* 0x040fe200078e0a03 */
[C---:B------:R-:W-:Y:S01]  /*0b30*/  @P0 LEA R14, R4.reuse, -R3, 0x1 ;  /* 0x80000003040e0211 */ /* 0x040fe200078e08ff */
[----:B------:R-:W-:Y:S01]  /*0b40*/  @P2 IMAD R8, R4, 0x2, R25 ;  /* 0x0000000204082824 */ /* 0x000fe200078e0219 */
[----:B------:R-:W-:-:S03]  /*0b50*/  @P2 ISETP.GE.U32.AND P5, PT, R3, R4, PT ;  /* 0x000000040300220c */ /* 0x000fc60003fa6070 */
[----:B------:R-:W-:Y:S02]  /*0b60*/  @P3 IADD3 R27, PT, PT, R10, -0x2, RZ ;  /* 0xfffffffe0a1b3810 */ /* 0x000fe40007ffe0ff */
[----:B------:R-:W-:Y:S02]  /*0b70*/  LOP3.LUT R10, RZ, R0, RZ, 0x33, !PT ;  /* 0x00000000ff0a7212 */ /* 0x000fe400078e33ff */
[----:B------:R-:W-:Y:S01]  /*0b80*/  @P6 VIADD R21, R14, 0xfffffffe ;  /* 0xfffffffe0e156836 */ /* 0x000fe20000000000 */
[----:B------:R-:W-:Y:S01]  /*0b90*/  @P2 SEL R8, R3, R8, !P5 ;  /* 0x0000000803082207 */ /* 0x000fe20006800000 */
[----:B------:R-:W-:Y:S01]  /*0ba0*/  @P2 IMAD R14, R4, 0x2, R25 ;  /* 0x00000002040e2824 */ /* 0x000fe200078e0219 */
[----:B------:R-:W-:Y:S02]  /*0bb0*/  @P4 IADD3 R9, PT, PT, R19, -0x2, RZ ;  /* 0xfffffffe13094810 */ /* 0x000fe40007ffe0ff */
[CC--:B------:R-:W-:Y:S01]  /*0bc0*/  @P2 ISETP.GE.U32.AND P5, PT, R3.reuse, R4.reuse, PT ;  /* 0x000000040300220c */ /* 0x0c0fe20003fa6070 */
[----:B------:R-:W0:Y:S01]  /*0bd0*/  LDC.64 R18, c[0x0][0x398] ;  /* 0x0000e600ff127b82 */ /* 0x000e220000000a00 */
[----:B------:R-:W-:-:S02]  /*0be0*/  @P2 ISETP.GE.U32.AND P6, PT, R3, R4, PT ;  /* 0x000000040300220c */ /* 0x000fc40003fc6070 */
[----:B------:R-:W-:Y:S02]  /*0bf0*/  @P2 LEA R20, R4, R25, 0x1 ;  /* 0x0000001904142211 */ /* 0x000fe400078e08ff */
[----:B------:R-:W-:Y:S02]  /*0c00*/  ISETP.GT.U32.AND P4, PT, R3, R4, P1 ;  /* 0x000000040300720c */ /* 0x000fe40000f84070 */
[----:B------:R-:W-:Y:S02]  /*0c10*/  ISETP.GE.AND P3, PT, R0, R5, PT ;  /* 0x000000050000720c */ /* 0x000fe40003f66270 */
[----:B------:R-:W-:Y:S01]  /*0c20*/  LEA R29, R5, R10, 0x1 ;  /* 0x0000000a051d7211 */ /* 0x000fe200078e08ff */
[----:B------:R-:W-:Y:S01]  /*0c30*/  @!P2 IMAD.MOV.U32 R8, RZ, RZ, R25 ;  /* 0x000000ffff08a224 */ /* 0x000fe200078e0019 */
[C---:B------:R-:W-:Y:S02]  /*0c40*/  @P2 SEL R23, R3.reuse, R14, !P5 ;  /* 0x0000000e03172207 */ /* 0x040fe40006800000 */
[----:B------:R-:W-:-:S02]  /*0c50*/  @P2 SEL R5, R3, R20, !P6 ;  /* 0x0000001403052207 */ /* 0x000fc40007000000 */
[-C--:B------:R-:W-:Y:S02]  /*0c60*/  @!P2 MOV R23, R25.reuse ;  /* 0x000000190017a202 */ /* 0x080fe40000000f00 */
[----:B------:R-:W-:Y:S02]  /*0c70*/  @!P2 MOV R5, R25 ;  /* 0x000000190005a202 */ /* 0x000fe40000000f00 */
[C---:B------:R-:W-:Y:S02]  /*0c80*/  ISETP.GT.U32.AND P2, PT, R3.reuse, R4, P1 ;  /* 0x000000040300720c */ /* 0x040fe40000f44070 */
[C---:B------:R-:W-:Y:S01]  /*0c90*/  @P1 IADD3 R28, PT, PT, R3.reuse, -0x1, RZ ;  /* 0xffffffff031c1810 */ /* 0x040fe20007ffe0ff */
[----:B------:R-:W-:Y:S01]  /*0ca0*/  @P4 IMAD R28, R4, 0x2, -R3 ;  /* 0x00000002041c4824 */ /* 0x000fe200078e0a03 */
[----:B------:R-:W-:Y:S01]  /*0cb0*/  SEL R29, R0, R29, !P3 ;  /* 0x0000001d001d7207 */ /* 0x000fe20005800000 */
[----:B------:R-:W-:Y:S01]  /*0cc0*/  @P0 IMAD.MOV.U32 R10, RZ, RZ, R21 ;  /* 0x000000ffff0a0224 */ /* 0x000fe200078e0015 */
[----:B------:R-:W-:-:S02]  /*0cd0*/  @!P1 IADD3 R28, PT, PT, -R3, RZ, RZ ;  /* 0x000000ff031c9210 */ /* 0x000fc40007ffe1ff */
[C---:B------:R-:W-:Y:S02]  /*0ce0*/  @!P0 IADD3 R27, PT, PT, -R3.reuse, -0x2, RZ ;  /* 0xfffffffe031b8810 */ /* 0x040fe40007ffe1ff */
[C---:B------:R-:W-:Y:S02]  /*0cf0*/  @!P0 IADD3 R10, PT, PT, -R3.reuse, -0x2, RZ ;  /* 0xfffffffe030a8810 */ /* 0x040fe40007ffe1ff */
[----:B------:R-:W-:Y:S01]  /*0d00*/  @P1 IADD3 R14, PT, PT, R3, -0x1, RZ ;  /* 0xffffffff030e1810 */ /* 0x000fe20007ffe0ff */
[----:B------:R-:W-:Y:S02]  /*0d10*/  @P2 IMAD R14, R4, 0x2, -R3 ;  /* 0x00000002040e2824 */ /* 0x000fe400078e0a03 */
[CC--:B------:R-:W-:Y:S02]  /*0d20*/  IMAD R28, R29.reuse, R4.reuse, R28 ;  /* 0x000000041d1c7224 */ /* 0x0c0fe400078e021c */
[-C--:B------:R-:W-:Y:S02]  /*0d30*/  IMAD R23, R29, R4.reuse, R23 ;  /* 0x000000041d177224 */ /* 0x080fe400078e0217 */
[----:B------:R-:W-:-:S02]  /*0d40*/  IMAD R21, R11, R4, R8 ;  /* 0x000000040b157224 */ /* 0x000fc400078e0208 */
[-C--:B------:R-:W-:Y:S02]  /*0d50*/  IMAD R22, R11, R4.reuse, R27 ;  /* 0x000000040b167224 */ /* 0x080fe400078e021b */
[----:B------:R-:W-:Y:S01]  /*0d60*/  IMAD R29, R29, R4, R10 ;  /* 0x000000041d1d7224 */ /* 0x000fe200078e020a */
[----:B------:R-:W3:Y:S01]  /*0d70*/  LDG.E.CONSTANT R11, desc[UR4][R16.64+0x4] ;  /* 0x00000404100b7981 */ /* 0x000ee2000c1e9900 */
[----:B------:R-:W-:-:S03]  /*0d80*/  @P0 IADD3 R27, PT, PT, R3, 0x1, RZ ;  /* 0x00000001031b0810 */ /* 0x000fc60007ffe0ff */
[----:B------:R1:W4:Y:S01]  /*0d90*/  LDG.E.CONSTANT R10, desc[UR4][R16.64+0x8] ;  /* 0x00000804100a7981 */ /* 0x000322000c1e9900 */
[----:B0-----:R-:W-:Y:S01]  /*0da0*/  IMAD.WIDE R18, R15, 0x4, R18 ;  /* 0x000000040f127825 */ /* 0x001fe200078e0212 */
[----:B------:R-:W-:-:S03]  /*0db0*/  PLOP3.LUT P2, PT, PT, PT, PT, 0x8, 0x80 ;  /* 0x000000000080781c */ /* 0x000fc60003f4e170 */
[----:B------:R-:W-:Y:S01]  /*0dc0*/  IMAD.WIDE R20, R21, 0x4, R12 ;  /* 0x0000000415147825 */ /* 0x000fe200078e020c */
[----:B------:R-:W5:Y:S03]  /*0dd0*/  LDG.E.CONSTANT R24, desc[UR4][R18.64] ;  /* 0x0000000412187981 */ /* 0x000f66000c1e9900 */
[----:B-1----:R-:W-:Y:S01]  /*0de0*/  @P1 IMAD.MOV.U32 R16, RZ, RZ, R14 ;  /* 0x000000ffff101224 */ /* 0x002fe200078e000e */
[----:B------:R-:W-:Y:S01]  /*0df0*/  @!P1 IADD3 R16, PT, PT, -R3, RZ, RZ ;  /* 0x000000ff03109210 */ /* 0x000fe20007ffe1ff */
[----:B------:R-:W5:Y:S01]  /*0e00*/  LDG.E.CONSTANT R25, desc[UR4][R18.64+0x4] ;  /* 0x0000040412197981 */ /* 0x000f62000c1e9900 */
[----:B------:R-:W-:-:S03]  /*0e10*/  @P0 ISETP.GE.U32.AND P1, PT, R27, R4, PT ;  /* 0x000000041b00020c */ /* 0x000fc60003f26070 */
[----:B------:R-:W-:Y:S01]  /*0e20*/  IMAD R17, R9, R4, R16 ;  /* 0x0000000409117224 */ /* 0x000fe200078e0210 */
[----:B------:R-:W-:Y:S01]  /*0e30*/  @P0 PLOP3.LUT P2, PT, P1, PT, PT, 0x80, 0x8 ;  /* 0x000000000008081c */ /* 0x000fe20000f4f070 */
[----:B------:R0:W5:Y:S01]  /*0e40*/  LDG.E.CONSTANT R26, desc[UR4][R18.64+0x8] ;  /* 0x00000804121a7981 */ /* 0x000162000c1e9900 */
[----:B------:R-:W-:-:S03]  /*0e50*/  IMAD.WIDE R14, R15, 0x4, R18 ;  /* 0x000000040f0e7825 */ /* 0x000fc600078e0212 */
[----:B------:R1:W3:Y:S01]  /*0e60*/  LDG.E.CONSTANT R8, desc[UR4][R20.64] ;  /* 0x0000000414087981 */ /* 0x0002e2000c1e9900 */
[----:B------:R-:W-:-:S04]  /*0e70*/  IMAD.WIDE R16, R17, 0x4, R12 ;  /* 0x0000000411107825 */ /* 0x000fc800078e020c */
[--C-:B0-----:R-:W-:Y:S02]  /*0e80*/  IMAD.WIDE R18, R22, 0x4, R12.reuse ;  /* 0x0000000416127825 */ /* 0x101fe400078e020c */
        /* <DEDUP_REMOVED lines=9> */
[----:B-1----:R-:W-:Y:S01]  /*0f20*/  IMAD.WIDE R20, R29, 0x4, R12 ;  /* 0x000000041d147825 */ /* 0x002fe200078e020c */
[----:B------:R-:W-:Y:S02]  /*0f30*/  @P0 MOV R29, R27 ;  /* 0x0000001b001d0202 */ /* 0x000fe40000000f00 */
[----:B------:R-:W-:Y:S01]  /*0f40*/  @!P0 IADD3 R29, PT, PT, -R3, -0x2, RZ ;  /* 0xfffffffe031d8810 */ /* 0x000fe20007ffe1ff */
[----:B------:R-:W-:-:S02]  /*0f50*/  IMAD R27, R9, R4, R5 ;  /* 0x00000004091b7224 */ /* 0x000fc400078e0205 */
        /* <DEDUP_REMOVED lines=18> */
.L_x_26:
[C---:B------:R-:W-:Y:S01]  /*1080*/  ISETP.GT.AND P1, PT, R3.reuse, RZ, PT ;  /* 0x000000ff0300720c */ /* 0x040fe20003f24270 */
[----:B------:R-:W0:Y:S01]  /*1090*/  LDC.64 R16, c[0x0][0x380] ;  /* 0x0000e000ff107b82 */ /* 0x000e220000000a00 */
[C---:B------:R-:W-:Y:S01]  /*10a0*/  ISETP.GE.AND P0, PT, R3.reuse, RZ, PT ;  /* 0x000000ff0300720c */ /* 0x040fe20003f06270 */
[C---:B------:R-:W-:Y:S01]  /*10b0*/  VIADD R7, R0.reuse, 0xffffffff ;  /* 0xffffffff00077836 */ /* 0x040fe20000000000 */
[----:B------:R-:W-:Y:S02]  /*10c0*/  ISETP.GT.U32.AND P4, PT, R3, R4, P1 ;  /* 0x000000040300720c */ /* 0x000fe40000f84070 */
[C---:B------:R-:W-:Y:S02]  /*10d0*/  ISETP.GT.AND P3, PT, R0.reuse, R5, PT ;  /* 0x000000050000720c */ /* 0x040fe40003f64270 */
[----:B------:R-:W-:Y:S01]  /*10e0*/  LEA R2, R5, -R0, 0x1 ;  /* 0x8000000005027211 */ /* 0x000fe200078e08ff */
[----:B------:R-:W1:Y:S01]  /*10f0*/  LDC.64 R24, c[0x0][0x398] ;  /* 0x0000e600ff187b82 */ /* 0x000e620000000a00 */
[----:B------:R-:W-:-:S02]  /*1100*/  ISETP.NE.AND P2, PT, R0, RZ, PT ;  /* 0x000000ff0000720c */ /* 0x000fc40003f45270 */
[----:B------:R-:W-:Y:S01]  /*1110*/  SEL R27, R2, R7, P3 ;  /* 0x00000007021b7207 */ /* 0x000fe20001800000 */
[--C-:B------:R-:W-:Y:S01]  /*1120*/  @!P1 IMAD.MOV R6, RZ, RZ, -R3.reuse ;  /* 0x000000ffff069224 */ /* 0x100fe200078e0a03 */
[----:B------:R-:W-:Y:S02]  /*1130*/  @P1 IADD3 R9, PT, PT, R3, -0x1, RZ ;  /* 0xffffffff03091810 */ /* 0x000fe40007ffe0ff */
[----:B------:R-:W-:Y:S01]  /*1140*/  LOP3.LUT R13, RZ, R3, RZ, 0x33, !PT ;  /* 0x00000003ff0d7212 */ /* 0x000fe200078e33ff */
[----:B------:R-:W2:Y:S01]  /*1150*/  LDC.64 R22, c[0x0][0x3a0] ;  /* 0x0000e800ff167b82 */ /* 0x000ea20000000a00 */
[----:B------:R-:W-:Y:S01]  /*1160*/  @P4 IMAD R9, R4, 0x2, -R3 ;  /* 0x0000000204094824 */ /* 0x000fe200078e0a03 */
[----:B------:R-:W-:Y:S02]  /*1170*/  SEL R27, R27, RZ, P2 ;  /* 0x000000ff1b1b7207 */ /* 0x000fe40001000000 */
[----:B------:R-:W-:Y:S02]  /*1180*/  @P0 ISETP.GE.U32.AND P4, PT, R3, R4, PT ;  /* 0x000000040300020c */ /* 0x000fe40003f86070 */
[----:B------:R-:W-:-:S02]  /*1190*/  @P1 MOV R6, R9 ;  /* 0x0000000900061202 */ /* 0x000fc40000000f00 */
[----:B------:R-:W-:-:S03]  /*11a0*/  @P0 LEA R8, R4, R13, 0x1 ;  /* 0x0000000d04080211 */ /* 0x000fc600078e08ff */
[----:B------:R-:W-:Y:S01]  /*11b0*/  IMAD R21, R27, R4, R6 ;  /* 0x000000041b157224 */ /* 0x000fe200078e0206 */
[----:B------:R-:W-:Y:S01]  /*11c0*/  @P0 SEL R7, R3, R8, !P4 ;  /* 0x0000000803070207 */ /* 0x000fe20006000000 */
[----:B------:R-:W-:Y:S02]  /*11d0*/  @!P0 IMAD.MOV.U32 R7, RZ, RZ, R13 ;  /* 0x000000ffff078224 */ /* 0x000fe400078e000d */
[----:B0-----:R-:W-:Y:S01]  /*11e0*/  IMAD.WIDE R20, R21, 0x4, R16 ;  /* 0x0000000415147825 */ /* 0x001fe200078e0210 */
[----:B-1----:R-:W3:Y:S03]  /*11f0*/  LDG.E.CONSTANT R9, desc[UR4][R24.64] ;  /* 0x0000000418097981 */ /* 0x002ee6000c1e9900 */
[----:B------:R-:W-:Y:S01]  /*1200*/  IMAD R7, R27, R4, R7 ;  /* 0x000000041b077224 */ /* 0x000fe200078e0207 */
[----:B------:R-:W4:Y:S03]  /*1210*/  LDG.E.CONSTANT R10, desc[UR4][R24.64+0x4] ;  /* 0x00000404180a7981 */ /* 0x000f26000c1e9900 */
[----:B------:R-:W-:Y:S01]  /*1220*/  IMAD.WIDE R14, R7, 0x4, R16 ;  /* 0x00000004070e7825 */ /* 0x000fe200078e0210 */
[----:B------:R-:W3:Y:S04]  /*1230*/  LDG.E.CONSTANT R20, desc[UR4][R20.64] ;  /* 0x0000000414147981 */ /* 0x000ee8000c1e9900 */
[----:B--2---:R-:W2:Y:S04]  /*1240*/  LDG.E.CONSTANT R18, desc[UR4][R22.64] ;  /* 0x0000000416127981 */ /* 0x004ea8000c1e9900 */
[----:B------:R0:W4:Y:S04]  /*1250*/  LDG.E.CONSTANT R11, desc[UR4][R14.64] ;  /* 0x000000040e0b7981 */ /* 0x000128000c1e9900 */
[----:B------:R-:W5:Y:S01]  /*1260*/  LDG.E.CONSTANT R12, desc[UR4][R22.64+0x4] ;  /* 0x00000404160c7981 */ /* 0x000f62000c1e9900 */
[----:B------:R-:W-:-:S02]  /*1270*/  ISETP.GE.AND P1, PT, R3, -0x1, PT ;  /* 0xffffffff0300780c */ /* 0x000fc40003f26270 */
[----:B------:R-:W-:Y:S02]  /*1280*/  IADD3 R7, PT, PT, R0, 0x1, RZ ;  /* 0x0000000100077810 */ /* 0x000fe40007ffe0ff */
[----:B------:R-:W-:-:S09]  /*1290*/  PLOP3.LUT P4, PT, PT, PT, PT, 0x8, 0x80 ;  /* 0x000000000080781c */ /* 0x000fd20003f8e170 */
[----:B------:R-:W-:-:S04]  /*12a0*/  @P1 IADD3 R6, PT, PT, R3, 0x1, RZ ;  /* 0x0000000103061810 */ /* 0x000fc80007ffe0ff */
[-C--:B------:R-:W-:Y:S02]  /*12b0*/  @P1 ISETP.GE.U32.AND P2, PT, R6, R4.reuse, PT ;  /* 0x000000040600120c */ /* 0x080fe40003f46070 */
[----:B------:R-:W-:Y:S02]  /*12c0*/  ISETP.GE.AND P3, PT, R7, R5, PT ;  /* 0x000000050700720c */ /* 0x000fe40003f66270 */
[----:B------:R-:W-:Y:S01]  /*12d0*/  @P1 PLOP3.LUT P4, PT, P2, PT, PT, 0x80, 0x8 ;  /* 0x000000000008181c */ /* 0x000fe2000178f070 */
[----:B------:R-:W-:Y:S02]  /*12e0*/  @P1 IMAD R8, R4, 0x2, -R3 ;  /* 0x0000000204081824 */ /* 0x000fe400078e0a03 */
[C---:B------:R-:W-:Y:S01]  /*12f0*/  @P1 VIADD R19, R3.reuse, 0x1 ;  /* 0x0000000103131836 */ /* 0x040fe20000000000 */
[C---:B------:R-:W-:Y:S01]  /*1300*/  @P0 ISETP.GE.U32.AND P6, PT, R3.reuse, R4, PT ;  /* 0x000000040300020c */ /* 0x040fe20003fc6070 */
[C---:B0-----:R-:W-:Y:S01]  /*1310*/  @P1 VIADD R15, R3.reuse, 0x1 ;  /* 0x00000001030f1836 */ /* 0x041fe20000000000 */
[----:B------:R-:W-:-:S02]  /*1320*/  ISETP.GE.AND P2, PT, R3, 0x1, PT ;  /* 0x000000010300780c */ /* 0x000fc40003f46270 */
[----:B------:R-:W-:-:S03]  /*1330*/  @P1 ISETP.GE.U32.AND P5, PT, R19, R4, PT ;  /* 0x000000041300120c */ /* 0x000fc60003fa6070 */
[----:B------:R-:W-:Y:S02]  /*1340*/  @P3 IADD3 R7, PT, PT, R2, -0x2, RZ ;  /* 0xfffffffe02073810 */ /* 0x000fe40007ffe0ff */
[----:B------:R-:W-:Y:S02]  /*1350*/  @P4 IADD3 R6, PT, PT, R8, -0x2, RZ ;  /* 0xfffffffe08064810 */ /* 0x000fe40007ffe0ff */
[----:B------:R-:W-:Y:S02]  /*1360*/  @P0 ISETP.GE.U32.AND P4, PT, R3, R4, PT ;  /* 0x000000040300020c */ /* 0x000fe40003f86070 */
[CC--:B------:R-:W-:Y:S02]  /*1370*/  @P0 LEA R2, R4.reuse, R13.reuse, 0x1 ;  /* 0x0000000d04020211 */ /* 0x0c0fe400078e08ff */
[----:B------:R-:W-:Y:S02]  /*1380*/  @P0 LEA R8, R4, R13, 0x1 ;  /* 0x0000000d04080211 */ /* 0x000fe400078e08ff */
[----:B------:R-:W-:-:S02]  /*1390*/  PLOP3.LUT P3, PT, PT, PT, PT, 0x8, 0x80 ;  /* 0x000000000080781c */ /* 0x000fc40003f6e170 */
[C---:B------:R-:W-:Y:S02]  /*13a0*/  @P0 SEL R29, R3.reuse, R2, !P4 ;  /* 0x00000002031d0207 */ /* 0x040fe40006000000 */
[C---:B------:R-:W-:Y:S01]  /*13b0*/  @P0 SEL R21, R3.reuse, R8, !P6 ;  /* 0x0000000803150207 */ /* 0x040fe20007000000 */
[----:B------:R-:W-:Y:S01]  /*13c0*/  @!P0 IMAD.MOV.U32 R21, RZ, RZ, R13 ;  /* 0x000000ffff158224 */ /* 0x000fe200078e000d */
[----:B------:R-:W-:Y:S02]  /*13d0*/  @P1 PLOP3.LUT P3, PT, P5, PT, PT, 0x80, 0x8 ;  /* 0x000000000008181c */ /* 0x000fe40002f6f070 */
[----:B------:R-:W-:Y:S02]  /*13e0*/  @!P0 MOV R29, R13 ;  /* 0x0000000d001d8202 */ /* 0x000fe40000000f00 */
[----:B------:R-:W-:Y:S02]  /*13f0*/  ISETP.GT.U32.AND P0, PT, R3, R4, P2 ;  /* 0x000000040300720c */ /* 0x000fe40001704070 */
[----:B------:R-:W-:-:S02]  /*1400*/  @P1 MOV R2, R6 ;  /* 0x0000000600021202 */ /* 0x000fc40000000f00 */
[-C--:B------:R-:W-:Y:S02]  /*1410*/  @P1 ISETP.GE.U32.AND P6, PT, R15, R4.reuse, PT ;  /* 0x000000040f00120c */ /* 0x080fe40003fc6070 */
[C---:B------:R-:W-:Y:S02]  /*1420*/  @!P1 IADD3 R2, PT, PT, -R3.reuse, -0x2, RZ ;  /* 0xfffffffe03029810 */ /* 0x040fe40007ffe1ff */
[----:B------:R-:W-:Y:S02]  /*1430*/  PLOP3.LUT P4, PT, PT, PT, PT, 0x8, 0x80 ;  /* 0x000000000080781c */ /* 0x000fe40003f8e170 */
[-C--:B------:R-:W-:Y:S02]  /*1440*/  ISETP.GT.U32.AND P5, PT, R3, R4.reuse, P2 ;  /* 0x000000040300720c */ /* 0x080fe400017a4070 */
[----:B------:R-:W-:Y:S01]  /*1450*/  @P1 PLOP3.LUT P4, PT, P6, PT, PT, 0x80, 0x8 ;  /* 0x000000000008181c */ /* 0x000fe2000378f070 */
[----:B------:R-:W-:Y:S01]  /*1460*/  IMAD R27, R27, R4, R2 ;  /* 0x000000041b1b7224 */ /* 0x000fe200078e0202 */
[----:B------:R-:W-:-:S02]  /*1470*/  @P1 LEA R8, R4, -R3, 0x1 ;  /* 0x8000000304081211 */ /* 0x000fc400078e08ff */
[----:B------:R-:W-:Y:S02]  /*1480*/  LOP3.LUT R2, RZ, R0, RZ, 0x33, !PT ;  /* 0x00000000ff027212 */ /* 0x000fe400078e33ff */
[----:B------:R-:W-:Y:S01]  /*1490*/  @P2 IADD3 R6, PT, PT, R3, -0x1, RZ ;  /* 0xffffffff03062810 */ /* 0x000fe20007ffe0ff */
[----:B------:R-:W-:Y:S01]  /*14a0*/  @P3 VIADD R19, R8, 0xfffffffe ;  /* 0xfffffffe08133836 */ /* 0x000fe20000000000 */
[----:B------:R-:W-:Y:S01]  /*14b0*/  LEA R13, R5, R2, 0x1 ;  /* 0x00000002050d7211 */ /* 0x000fe200078e08ff */
[--C-:B------:R-:W-:Y:S01]  /*14c0*/  @P0 IMAD R6, R4, 0x2, -R3.reuse ;  /* 0x0000000204060824 */ /* 0x100fe200078e0a03 */
[----:B------:R-:W-:Y:S01]  /*14d0*/  ISETP.GE.AND P3, PT, R0, R5, PT ;  /* 0x000000050000720c */ /* 0x000fe20003f66270 */
[C-C-:B------:R-:W-:Y:S01]  /*14e0*/  @P1 IMAD R2, R4.reuse, 0x2, -R3.reuse ;  /* 0x0000000204021824 */ /* 0x140fe200078e0a03 */
[----:B------:R-:W-:Y:S01]  /*14f0*/  @P2 IADD3 R8, PT, PT, R3, -0x1, RZ ;  /* 0xffffffff03082810 */ /* 0x000fe20007ffe0ff */
[----:B------:R-:W-:Y:S01]  /*1500*/  @P5 IMAD R8, R4, 0x2, -R3 ;  /* 0x0000000204085824 */ /* 0x000fe200078e0a03 */
[----:B------:R-:W-:-:S02]  /*1510*/  SEL R13, R0, R13, !P3 ;  /* 0x0000000d000d7207 */ /* 0x000fc40005800000 */
[C---:B------:R-:W-:Y:S02]  /*1520*/  @!P1 IADD3 R19, PT, PT, -R3.reuse, -0x2, RZ ;  /* 0xfffffffe03139810 */ /* 0x040fe40007ffe1ff */
[----:B------:R-:W-:Y:S02]  /*1530*/  @P4 IADD3 R15, PT, PT, R2, -0x2, RZ ;  /* 0xfffffffe020f4810 */ /* 0x000fe40007ffe0ff */
[----:B------:R-:W-:Y:S01]  /*1540*/  @P2 MOV R5, R6 ;  /* 0x0000000600052202 */ /* 0x000fe20000000f00 */
[----:B------:R-:W-:Y:S01]  /*1550*/  @!P2 IMAD.MOV R5, RZ, RZ, -R3 ;  /* 0x000000ffff05a224 */ /* 0x000fe200078e0a03 */
[C---:B------:R-:W-:Y:S02]  /*1560*/  @!P2 IADD3 R8, PT, PT, -R3.reuse, RZ, RZ ;  /* 0x000000ff0308a210 */ /* 0x040fe40007ffe1ff */
[----:B------:R-:W-:Y:S01]  /*1570*/  @!P1 IADD3 R15, PT, PT, -R3, -0x2, RZ ;  /* 0xfffffffe030f9810 */ /* 0x000fe20007ffe1ff */
[CC--:B------:R-:W-:Y:S02]  /*1580*/  IMAD R2, R13.reuse, R4.reuse, R19 ;  /* 0x000000040d027224 */ /* 0x0c0fe400078e0213 */
[----:B------:R-:W-:-:S02]  /*1590*/  IMAD R6, R13, R4, R5 ;  /* 0x000000040d067224 */ /* 0x000fc400078e0205 */
[-C--:B------:R-:W-:Y:S01]  /*15a0*/  IMAD R29, R13, R4.reuse, R29 ;  /* 0x000000040d1d7224 */ /* 0x080fe200078e021d */
[----:B------:R0:W5:Y:S01]  /*15b0*/  LDG.E.CONSTANT R5, desc[UR4][R24.64+0x8] ;  /* 0x0000080418057981 */ /* 0x000162000c1e9900 */
[CC--:B------:R-:W-:Y:S01]  /*15c0*/  IMAD R19, R7.reuse, R4.reuse, R8 ;  /* 0x0000000407137224 */ /* 0x0c0fe200078e0208 */
[----:B------:R-:W1:Y:S01]  /*15d0*/  LDC R13, c[0x0][0x3a8] ;  /* 0x0000ea00ff0d7b82 */ /* 0x000e620000000800 */
[CC--:B------:R-:W-:Y:S02]  /*15e0*/  IMAD R21, R7.reuse, R4.reuse, R21 ;  /* 0x0000000407157224 */ /* 0x0c0fe400078e0215 */
[----:B------:R-:W-:-:S05]  /*15f0*/  IMAD R4, R7, R4, R15 ;  /* 0x0000000407047224 */ /* 0x000fca00078e020f */
[----:B------:R-:W1:Y:S08]  /*1600*/  LDC.64 R14, c[0x0][0x398] ;  /* 0x0000e600ff0e7b82 */ /* 0x000e700000000a00 */
[----:B0-----:R-:W0:Y:S01]  /*1610*/  LDC.64 R24, c[0x0][0x3a0] ;  /* 0x0000e800ff187b82 */ /* 0x001e220000000a00 */
[----:B------:R-:W-:-:S04]  /*1620*/  IMAD.WIDE R26, R27, 0x4, R16 ;  /* 0x000000041b1a7825 */ /* 0x000fc800078e0210 */
[--C-:B------:R-:W-:Y:S01]  /*1630*/  IMAD.WIDE R6, R6, 0x4, R16.reuse ;  /* 0x0000000406067825 */ /* 0x100fe200078e0210 */
[----:B------:R-:W5:Y:S03]  /*1640*/  LDG.E.CONSTANT R8, desc[UR4][R26.64] ;  /* 0x000000041a087981 */ /* 0x000f66000c1e9900 */
[----:B------:R-:W-:Y:S02]  /*1650*/  IMAD.WIDE R28, R29, 0x4, R16 ;  /* 0x000000041d1c7825 */ /* 0x000fe400078e0210 */
[----:B------:R-:W5:Y:S02]  /*1660*/  LDG.E.CONSTANT R6, desc[UR4][R6.64] ;  /* 0x0000000406067981 */ /* 0x000f64000c1e9900 */
[----:B-1----:R-:W-:-:S05]  /*1670*/  IMAD.WIDE R14, R13, 0x4, R14 ;  /* 0x000000040d0e7825 */ /* 0x002fca00078e020e */
[----:B------:R-:W5:Y:S01]  /*1680*/  LDG.E.CONSTANT R26, desc[UR4][R14.64+0x4] ;  /* 0x000004040e1a7981 */ /* 0x000f62000c1e9900 */
[----:B0-----:R-:W-:-:S03]  /*1690*/  IMAD.WIDE R24, R13, 0x4, R24 ;  /* 0x000000040d187825 */ /* 0x001fc600078e0218 */
[----:B------:R-:W5:Y:S04]  /*16a0*/  LDG.E.CONSTANT R7, desc[UR4][R28.64] ;  /* 0x000000041c077981 */ /* 0x000f68000c1e9900 */
[----:B------:R-:W5:Y:S04]  /*16b0*/  LDG.E.CONSTANT R27, desc[UR4][R24.64] ;  /* 0x00000004181b7981 */ /* 0x000f68000c1e9900 */
[----:B------:R-:W5:Y:S04]  /*16c0*/  LDG.E.CONSTANT R28, desc[UR4][R24.64+0x4] ;  /* 0x00000404181c7981 */ /* 0x000f68000c1e9900 */
[----:B------:R-:W5:Y:S01]  /*16d0*/  LDG.E.CONSTANT R29, desc[UR4][R24.64+0x8] ;  /* 0x00000804181d7981 */ /* 0x000f62000c1e9900 */
[-C--:B---3--:R-:W-:Y:S01]  /*16e0*/  FFMA R9, R9, R20.reuse, RZ ;  /* 0x0000001409097223 */ /* 0x088fe200000000ff */
[----:B--2---:R-:W-:-:S03]  /*16f0*/  FFMA R18, R18, R20, RZ ;  /* 0x0000001412127223 */ /* 0x004fc600000000ff */
[----:B----4-:R-:W-:Y:S02]  /*1700*/  FFMA R10, R10, R11, R9 ;  /* 0x0000000b0a0a7223 */ /* 0x010fe40000000009 */
[----:B------:R5:W2:Y:S01]  /*1710*/  LDG.E.CONSTANT R9, desc[UR4][R22.64+0x8] ;  /* 0x0000080416097981 */ /* 0x000aa2000c1e9900 */
[----:B------:R-:W-:-:S06]  /*1720*/  IMAD.WIDE R20, R21, 0x4, R16 ;  /* 0x0000000415147825 */ /* 0x000fcc00078e0210 */
[----:B------:R-:W3:Y:S01]  /*1730*/  LDG.E.CONSTANT R20, desc[UR4][R20.64] ;  /* 0x0000000414147981 */ /* 0x000ee2000c1e9900 */
[----:B-----5:R-:W-:Y:S01]  /*1740*/  FFMA R22, R12, R11, R18 ;  /* 0x0000000b0c167223 */ /* 0x020fe20000000012 */
[----:B------:R-:W-:Y:S02]  /*1750*/  IMAD.WIDE R18, R19, 0x4, R16 ;  /* 0x0000000413127825 */ /* 0x000fe400078e0210 */
[----:B------:R-:W4:Y:S04]  /*1760*/  LDG.E.CONSTANT R11, desc[UR4][R14.64] ;  /* 0x000000040e0b7981 */ /* 0x000f28000c1e9900 */
[----:B------:R0:W5:Y:S02]  /*1770*/  LDG.E.CONSTANT R23, desc[UR4][R14.64+0x8] ;  /* 0x000008040e177981 */ /* 0x000164000c1e9900 */
[----:B0-----:R-:W-:-:S04]  /*1780*/  IMAD.WIDE R14, R13, 0x4, R14 ;  /* 0x000000040d0e7825 */ /* 0x001fc800078e020e */
[----:B------:R-:W-:Y:S02]  /*1790*/  IMAD.WIDE R12, R13, 0x4, R24 ;  /* 0x000000040d0c7825 */ /* 0x000fe400078e0218 */
[----:B------:R0:W3:Y:S04]  /*17a0*/  LDG.E.CONSTANT R24, desc[UR4][R18.64] ;  /* 0x0000000412187981 */ /* 0x0000e8000c1e9900 */
[----:B------:R-:W3:Y:S04]  /*17b0*/  LDG.E.CONSTANT R21, desc[UR4][R12.64] ;  /* 0x000000040c157981 */ /* 0x000ee8000c1e9900 */
[----:B------:R-:W3:Y:S01]  /*17c0*/  LDG.E.CONSTANT R25, desc[UR4][R14.64+0x4] ;  /* 0x000004040e197981 */ /* 0x000ee2000c1e9900 */
[----:B0-----:R-:W-:-:S05]  /*17d0*/  IMAD.WIDE R18, R2, 0x4, R16 ;  /* 0x0000000402127825 */ /* 0x001fca00078e0210 */
[----:B------:R-:W5:Y:S01]  /*17e0*/  LDG.E.CONSTANT R2, desc[UR4][R18.64] ;  /* 0x0000000412027981 */ /* 0x000f62000c1e9900 */
[----:B------:R-:W-:-:S03]  /*17f0*/  IMAD.WIDE R16, R4, 0x4, R16 ;  /* 0x0000000404107825 */ /* 0x000fc600078e0210 */
[----:B------:R-:W3:Y:S04]  /*1800*/  LDG.E.CONSTANT R4, desc[UR4][R14.64] ;  /* 0x000000040e047981 */ /* 0x000ee8000c1e9900 */
[----:B------:R-:W3:Y:S04]  /*1810*/  LDG.E.CONSTANT R16, desc[UR4][R16.64] ;  /* 0x0000000410107981 */ /* 0x000ee8000c1e9900 */
[----:B------:R-:W3:Y:S04]  /*1820*/  LDG.E.CONSTANT R19, desc[UR4][R12.64+0x4] ;  /* 0x000004040c137981 */ /* 0x000ee8000c1e9900 */
[----:B------:R-:W3:Y:S04]  /*1830*/  LDG.E.CONSTANT R18, desc[UR4][R12.64+0x8] ;  /* 0x000008040c127981 */ /* 0x000ee8000c1e9900 */
[----:B------:R-:W3:Y:S01]  /*1840*/  LDG.E.CONSTANT R17, desc[UR4][R14.64+0x8] ;  /* 0x000008040e117981 */ /* 0x000ee2000c1e9900 */
[-C--:B------:R-:W-:Y:S01]  /*1850*/  FFMA R10, R5, R8.reuse, R10 ;  /* 0x00000008050a7223 */ /* 0x080fe2000000000a */
[----:B--2---:R-:W-:-:S04]  /*1860*/  FFMA R22, R9, R8, R22 ;  /* 0x0000000809167223 */ /* 0x004fc80000000016 */
[----:B------:R-:W-:-:S04]  /*1870*/  FFMA R27, R27, R6, R22 ;  /* 0x000000061b1b7223 */ /* 0x000fc80000000016 */
[----:B------:R-:W-:Y:S01]  /*1880*/  FFMA R28, R28, R7, R27 ;  /* 0x000000071c1c7223 */ /* 0x000fe2000000001b */
[----:B----4-:R-:W-:-:S04]  /*1890*/  FFMA R11, R11, R6, R10 ;  /* 0x000000060b0b7223 */ /* 0x010fc8000000000a */
[----:B------:R-:W-:-:S04]  /*18a0*/  FFMA R26, R26, R7, R11 ;  /* 0x000000071a1a7223 */ /* 0x000fc8000000000b */
[-C--:B-----5:R-:W-:Y:S01]  /*18b0*/  FFMA R23, R23, R2.reuse, R26 ;  /* 0x0000000217177223 */ /* 0x0a0fe2000000001a */
[----:B------:R-:W-:-:S03]  /*18c0*/  FFMA R28, R29, R2, R28 ;  /* 0x000000021d1c7223 */ /* 0x000fc6000000001c */
[-C--:B---3--:R-:W-:Y:S01]  /*18d0*/  FFMA R4, R4, R24.reuse, R23 ;  /* 0x0000001804047223 */ /* 0x088fe20000000017 */
[----:B------:R-:W-:-:S03]  /*18e0*/  FFMA R28, R21, R24, R28 ;  /* 0x00000018151c7223 */ /* 0x000fc6000000001c */
[-C--:B------:R-:W-:Y:S01]  /*18f0*/  FFMA R4, R25, R20.reuse, R4 ;  /* 0x0000001419047223 */ /* 0x080fe20000000004 */
[----:B------:R-:W-:-:S04]  /*1900*/  FFMA R19, R19, R20, R28 ;  /* 0x0000001413137223 */ /* 0x000fc8000000001c */
[-C--:B------:R-:W-:Y:S01]  /*1910*/  FFMA R6, R18, R16.reuse, R19 ;  /* 0x0000001012067223 */ /* 0x080fe20000000013 */
[----:B------:R-:W-:-:S07]  /*1920*/  FFMA R7, R17, R16, R4 ;  /* 0x0000001011077223 */ /* 0x000fce0000000004 */
.L_x_25:
[----:B------:R-:W-:Y:S01]  /*1930*/  FMUL R6, R6, R6 ;  /* 0x0000000606067220 */ /* 0x000fe20000400000 */
[----:B------:R-:W-:Y:S03]  /*1940*/  BSSY.RECONVERGENT B0, `(.L_x_27) ;  /* 0x000000d000007945 */ /* 0x000fe60003800200 */
[----:B------:R-:W-:-:S04]  /*1950*/  FFMA R2, R7, R7, R6 ;  /* 0x0000000707027223 */ /* 0x000fc80000000006 */
[----:B------:R0:W1:Y:S01]  /*1960*/  MUFU.RSQ R5, R2 ;  /* 0x0000000200057308 */ /* 0x0000620000001400 */
[----:B------:R-:W-:-:S04]  /*1970*/  IADD3 R4, PT, PT, R2, -0xd000000, RZ ;  /* 0xf300000002047810 */ /* 0x000fc80007ffe0ff */
[----:B------:R-:W-:-:S13]  /*1980*/  ISETP.GT.U32.AND P0, PT, R4, 0x727fffff, PT ;  /* 0x727fffff0400780c */ /* 0x000fda0003f04070 */
[----:B01----:R-:W-:Y:S05]  /*1990*/  @!P0 BRA `(.L_x_28) ;  /* 0x00000000000c8947 */ /* 0x003fea0003800000 */
[----:B------:R-:W-:-:S07]  /*19a0*/  MOV R9, 0x19c0 ;  /* 0x000019c000097802 */ /* 0x000fce0000000f00 */
[----:B------:R-:W-:Y:S05]  /*19b0*/  CALL.REL.NOINC `($__internal_0_$__cuda_sm20_sqrt_rn_f32_slowpath) ;  /* 0x0000000000307944 */ /* 0x000fea0003c00000 */
[----:B------:R-:W-:Y:S05]  /*19c0*/  BRA `(.L_x_29) ;  /* 0x0000000000107947 */ /* 0x000fea0003800000 */
.L_x_28:
[----:B------:R-:W-:Y:S01]  /*19d0*/  FMUL.FTZ R7, R2, R5 ;  /* 0x0000000502077220 */ /* 0x000fe20000410000 */
[----:B------:R-:W-:-:S03]  /*19e0*/  FMUL.FTZ R4, R5, 0.5 ;  /* 0x3f00000005047820 */ /* 0x000fc60000410000 */
[----:B------:R-:W-:-:S04]  /*19f0*/  FFMA R2, -R7, R7, R2 ;  /* 0x0000000707027223 */ /* 0x000fc80000000102 */
[----:B------:R-:W-:-:S07]  /*1a00*/  FFMA R7, R2, R4, R7 ;  /* 0x0000000402077223 */ /* 0x000fce0000000007 */
.L_x_29:
[----:B------:R-:W-:Y:S05]  /*1a10*/  BSYNC.RECONVERGENT B0 ;  /* 0x0000000000007941 */ /* 0x000fea0003800200 */
.L_x_27:
[----:B------:R-:W0:Y:S01]  /*1a20*/  LDC.64 R4, c[0x0][0x388] ;  /* 0x0000e200ff047b82 */ /* 0x000e220000000a00 */
[----:B------:R-:W1:Y:S02]  /*1a30*/  LDCU UR6, c[0x0][0x390] ;  /* 0x00007200ff0677ac */ /* 0x000e640008000800 */
[----:B-1----:R-:W-:-:S04]  /*1a40*/  IMAD R3, R0, UR6, R3 ;  /* 0x0000000600037c24 */ /* 0x002fc8000f8e0203 */
[----:B0-----:R-:W-:-:S05]  /*1a50*/  IMAD.WIDE R2, R3, 0x4, R4 ;  /* 0x0000000403027825 */ /* 0x001fca00078e0204 */
[----:B------:R-:W-:Y:S01]  /*1a60*/  STG.E desc[UR4][R2.64], R7 ;  /* 0x0000000702007986 */ /* 0x000fe2000c101904 */
[----:B------:R-:W-:Y:S05]  /*1a70*/  EXIT ;  /* 0x000000000000794d */ /* 0x000fea0003800000 */
        .weak           $__internal_0_$__cuda_sm20_sqrt_rn_f32_slowpath
        .type           $__internal_0_$__cuda_sm20_sqrt_rn_f32_slowpath,@function
        .size           $__internal_0_$__cuda_sm20_sqrt_rn_f32_slowpath,(.L_x_48 - $__internal_0_$__cuda_sm20_sqrt_rn_f32_slowpath)
$__internal_0_$__cuda_sm20_sqrt_rn_f32_slowpath:
[----:B------:R-:W-:-:S13]  /*1a80*/  LOP3.LUT P0, RZ, R2, 0x7fffffff, RZ, 0xc0, !PT ;  /* 0x7fffffff02ff7812 */ /* 0x000fda000780c0ff */
[----:B------:R-:W-:Y:S01]  /*1a90*/  @!P0 IMAD.MOV.U32 R4, RZ, RZ, R2 ;  /* 0x000000ffff048224 */ /* 0x000fe200078e0002 */
[----:B------:R-:W-:Y:S06]  /*1aa0*/  @!P0 BRA `(.L_x_30) ;  /* 0x0000000000408947 */ /* 0x000fec0003800000 */
[----:B------:R-:W-:-:S13]  /*1ab0*/  FSETP.GEU.FTZ.AND P0, PT, R2, RZ, PT ;  /* 0x000000ff0200720b */ /* 0x000fda0003f1e000 */
[----:B------:R-:W-:Y:S01]  /*1ac0*/  @!P0 MOV R4, 0x7fffffff ;  /* 0x7fffffff00048802 */ /* 0x000fe20000000f00 */
[----:B------:R-:W-:Y:S06]  /*1ad0*/  @!P0 BRA `(.L_x_30) ;  /* 0x0000000000348947 */ /* 0x000fec0003800000 */
[----:B------:R-:W-:-:S13]  /*1ae0*/  FSETP.GTU.FTZ.AND P0, PT, |R2|, +INF , PT ;  /* 0x7f8000000200780b */ /* 0x000fda0003f1c200 */
[----:B------:R-:W-:Y:S01]  /*1af0*/  @P0 FADD.FTZ R4, R2, 1 ;  /* 0x3f80000002040421 */ /* 0x000fe20000010000 */
[----:B------:R-:W-:Y:S06]  /*1b00*/  @P0 BRA `(.L_x_30) ;  /* 0x0000000000280947 */ /* 0x000fec0003800000 */
[----:B------:R-:W-:-:S13]  /*1b10*/  FSETP.NEU.FTZ.AND P0, PT, |R2|, +INF , PT ;  /* 0x7f8000000200780b */ /* 0x000fda0003f1d200 */
[----:B------:R-:W-:-:S04]  /*1b20*/  @P0 FFMA R5, R2, 1.84467440737095516160e+19, RZ ;  /* 0x5f80000002050823 */ /* 0x000fc800000000ff */
[----:B------:R-:W0:Y:S02]  /*1b30*/  @P0 MUFU.RSQ R4, R5 ;  /* 0x0000000500040308 */ /* 0x000e240000001400 */
[----:B0-----:R-:W-:Y:S01]  /*1b40*/  @P0 FMUL.FTZ R6, R5, R4 ;  /* 0x0000000405060220 */ /* 0x001fe20000410000 */
[----:B------:R-:W-:Y:S01]  /*1b50*/  @P0 FMUL.FTZ R8, R4, 0.5 ;  /* 0x3f00000004080820 */ /* 0x000fe20000410000 */
[----:B------:R-:W-:Y:S02]  /*1b60*/  @!P0 MOV R4, R2 ;  /* 0x0000000200048202 */ /* 0x000fe40000000f00 */
[----:B------:R-:W-:-:S04]  /*1b70*/  @P0 FADD.FTZ R7, -R6, -RZ ;  /* 0x800000ff06070221 */ /* 0x000fc80000010100 */
[----:B------:R-:W-:-:S04]  /*1b80*/  @P0 FFMA R7, R6, R7, R5 ;  /* 0x0000000706070223 */ /* 0x000fc80000000005 */
[----:B------:R-:W-:-:S04]  /*1b90*/  @P0 FFMA R7, R7, R8, R6 ;  /* 0x0000000807070223 */ /* 0x000fc80000000006 */
[----:B------:R-:W-:-:S07]  /*1ba0*/  @P0 FMUL.FTZ R4, R7, 2.3283064365386962891e-10 ;  /* 0x2f80000007040820 */ /* 0x000fce0000410000 */
.L_x_30:
[----:B------:R-:W-:Y:S02]  /*1bb0*/  HFMA2 R5, -RZ, RZ, 0, 0 ;  /* 0x00000000ff057431 */ /* 0x000fe400000001ff */
[----:B------:R-:W-:Y:S01]  /*1bc0*/  IMAD.MOV.U32 R7, RZ, RZ, R4 ;  /* 0x000000ffff077224 */ /* 0x000fe200078e0004 */
[----:B------:R-:W-:-:S04]  /*1bd0*/  MOV R4, R9 ;  /* 0x0000000900047202 */ /* 0x000fc80000000f00 */
[----:B------:R-:W-:Y:S05]  /*1be0*/  RET.REL.NODEC R4 `(_Z16sobelConvolutionPKfPfiiS0_S0_i) ;  /* 0xffffffe404047950 */ /* 0x000fea0003c3ffff */
.L_x_31:
        /* <DEDUP_REMOVED lines=9> */
.L_x_48:


//--------------------- .text._Z19gaussianConvolutionPKfPfiiS0_i --------------------------
	.section	.text._Z19gaussianConvolutionPKfPfiiS0_i,"ax",@progbits
	.align	128
        .global         _Z19gaussianConvolutionPKfPfiiS0_i
        .type           _Z19gaussianConvolutionPKfPfiiS0_i,@function
        .size           _Z19gaussianConvolutionPKfPfiiS0_i,(.L_x_53 - _Z19gaussianConvolutionPKfPfiiS0_i)
        .other          _Z19gaussianConvolutionPKfPfiiS0_i,@"STO_CUDA_ENTRY STV_DEFAULT"
_Z19gaussianConvolutionPKfPfiiS0_i:
.text._Z19gaussianConvolutionPKfPfiiS0_i:
        /* <DEDUP_REMOVED lines=40> */
.L_x_38:
        /* <DEDUP_REMOVED lines=24> */
.L_x_34:
        /* <DEDUP_REMOVED lines=106> */
.L_x_33:
        /* <DEDUP_REMOVED lines=62> */
.L_x_36:
        /* <DEDUP_REMOVED lines=36> */
.L_x_37:
        /* <DEDUP_REMOVED lines=18> */
.L_x_35:
[----:B------:R-:W-:-:S04]  /*11e0*/  IABS R3, R4 ;  /* 0x0000000400037213 */ /* 0x000fc80000000000 */
[C---:B------:R-:W-:Y:S01]  /*11f0*/  ISETP.NE.AND P0, PT, R10.reuse, R3, PT ;  /* 0x000000030a00720c */ /* 0x040fe20003f05270 */
[----:B------:R-:W-:-:S12]  /*1200*/  VIADD R10, R10, 0x1 ;  /* 0x000000010a0a7836 */ /* 0x000fd80000000000 */
[----:B------:R-:W-:Y:S05]  /*1210*/  @P0 BRA `(.L_x_38) ;  /* 0xfffffff000180947 */ /* 0x000fea000383ffff */
.L_x_32:
[----:B------:R-:W0:Y:S01]  /*1220*/  LDC.64 R4, c[0x0][0x388] ;  /* 0x0000e200ff047b82 */ /* 0x000e220000000a00 */
[----:B------:R-:W1:Y:S02]  /*1230*/  LDCU UR5, c[0x0][0x390] ;  /* 0x00007200ff0577ac */ /* 0x000e640008000800 */
[----:B-1----:R-:W-:-:S04]  /*1240*/  IMAD R3, R0, UR5, R2 ;  /* 0x0000000500037c24 */ /* 0x002fc8000f8e0202 */
[----:B0-----:R-:W-:-:S05]  /*1250*/  IMAD.WIDE R2, R3, 0x4, R4 ;  /* 0x0000000403027825 */ /* 0x001fca00078e0204 */
[----:B------:R-:W-:Y:S01]  /*1260*/  STG.E desc[UR6][R2.64], R27 ;  /* 0x0000001b02007986 */ /* 0x000fe2000c101906 */
[----:B------:R-:W-:Y:S05]  /*1270*/  EXIT ;  /* 0x000000000000794d */ /* 0x000fea0003800000 */
.L_x_39:
        /* <DEDUP_REMOVED lines=16> */
.L_x_53:


//--------------------- .text._Z18conv2dGlobalKernelPKfPfiiS0_i --------------------------
	.section	.text._Z18conv2dGlobalKernelPKfPfiiS0_i,"ax",@progbits
	.align	128
        .global         _Z18conv2dGlobalKernelPKfPfiiS0_i
        .type           _Z18conv2dGlobalKernelPKfPfiiS0_i,@function
        .size           _Z18conv2dGlobalKernelPKfPfiiS0_i,(.L_x_54 - _Z18conv2dGlobalKernelPKfPfiiS0_i)
        .other          _Z18conv2dGlobalKernelPKfPfiiS0_i,@"STO_CUDA_ENTRY STV_DEFAULT"
_Z18conv2dGlobalKernelPKfPfiiS0_i:
.text._Z18conv2dGlobalKernelPKfPfiiS0_i:
[----:B------:R-:W-:Y:S01]  /*0000*/  LDC R1, c[0x0][0x37c] ;  /* 0x0000df00ff017b82 */ /* 0x000fe20000000800 */
[----:B------:R-:W0:Y:S07]  /*0010*/  S2R R5, SR_TID.Y ;  /* 0x0000000000057919 */ /* 0x000e2e0000002200 */
[----:B------:R-:W1:Y:S01]  /*0020*/  LDC R3, c[0x0][0x360] ;  /* 0x0000d800ff037b82 */ /* 0x000e620000000800 */
[----:B------:R-:W2:Y:S01]  /*0030*/  LDCU.64 UR8, c[0x0][0x390] ;  /* 0x00007200ff0877ac */ /* 0x000ea20008000a00 */
[----:B------:R-:W1:Y:S06]  /*0040*/  S2R R2, SR_TID.X ;  /* 0x0000000000027919 */ /* 0x000e6c0000002100 */
[----:B------:R-:W0:Y:S08]  /*0050*/  S2UR UR5, SR_CTAID.Y ;  /* 0x00000000000579c3 */ /* 0x000e300000002600 */
[----:B------:R-:W0:Y:S08]  /*0060*/  LDC R0, c[0x0][0x364] ;  /* 0x0000d900ff007b82 */ /* 0x000e300000000800 */
[----:B------:R-:W1:Y:S01]  /*0070*/  S2UR UR4, SR_CTAID.X ;  /* 0x00000000000479c3 */ /* 0x000e620000002500 */
[----:B0-----:R-:W-:-:S05]  /*0080*/  IMAD R0, R0, UR5, R5 ;  /* 0x0000000500007c24 */ /* 0x001fca000f8e0205 */
[----:B--2---:R-:W-:Y:S01]  /*0090*/  ISETP.GE.AND P0, PT, R0, UR9, PT ;  /* 0x0000000900007c0c */ /* 0x004fe2000bf06270 */
[----:B-1----:R-:W-:-:S05]  /*00a0*/  IMAD R3, R3, UR4, R2 ;  /* 0x0000000403037c24 */ /* 0x002fca000f8e0202 */
[----:B------:R-:W-:-:S13]  /*00b0*/  ISETP.GE.OR P0, PT, R3, UR8, P0 ;  /* 0x0000000803007c0c */ /* 0x000fda0008706670 */
[----:B------:R-:W-:Y:S05]  /*00c0*/  @P0 EXIT ;  /* 0x000000000000094d */ /* 0x000fea0003800000 */
[----:B------:R-:W0:Y:S01]  /*00d0*/  LDC R4, c[0x0][0x3a0] ;  /* 0x0000e800ff047b82 */ /* 0x000e220000000800 */
[----:B------:R-:W1:Y:S01]  /*00e0*/  LDCU.64 UR6, c[0x0][0x358] ;  /* 0x00006b00ff0677ac */ /* 0x000e620008000a00 */
[----:B------:R-:W-:Y:S01]  /*00f0*/  HFMA2 R25, -RZ, RZ, 0, 0 ;  /* 0x00000000ff197431 */ /* 0x000fe200000001ff */
[C---:B0-----:R-:W-:Y:S02]  /*0100*/  ISETP.GE.AND P0, PT, R4.reuse, -0x1, PT ;  /* 0xffffffff0400780c */ /* 0x041fe40003f06270 */
[----:B------:R-:W-:-:S11]  /*0110*/  LEA.HI R4, R4, R4, RZ, 0x1 ;  /* 0x0000000404047211 */ /* 0x000fd600078f08ff */
[----:B-1----:R-:W-:Y:S05]  /*0120*/  @!P0 BRA `(.L_x_40) ;  /* 0x0000000800c08947 */ /* 0x002fea0003800000 */
[----:B------:R-:W-:Y:S01]  /*0130*/  SHF.R.S32.HI R4, RZ, 0x1, R4 ;  /* 0x00000001ff047819 */ /* 0x000fe20000011404 */
[----:B------:R-:W-:Y:S01]  /*0140*/  UIADD3 UR4, UPT, UPT, UR8, -0x1, URZ ;  /* 0xffffffff08047890 */ /* 0x000fe2000fffe0ff */
[----:B------:R-:W-:Y:S01]  /*0150*/  MOV R25, RZ ;  /* 0x000000ff00197202 */ /* 0x000fe20000000f00 */
[----:B------:R-:W-:Y:S01]  /*0160*/  UIADD3 UR5, UPT, UPT, UR9, -0x1, URZ ;  /* 0xffffffff09057890 */ /* 0x000fe2000fffe0ff */
[----:B------:R-:W-:Y:S01]  /*0170*/  IABS R5, R4 ;  /* 0x0000000400057213 */ /* 0x000fe20000000000 */
[----:B------:R-:W-:-:S04]  /*0180*/  IMAD.MOV R6, RZ, RZ, -R4 ;  /* 0x000000ffff067224 */ /* 0x000fc800078e0a04 */
[----:B------:R-:W-:Y:S02]  /*0190*/  IMAD.IADD R5, R4, 0x1, R5 ;  /* 0x0000000104057824 */ /* 0x000fe400078e0205 */
[----:B------:R-:W-:-:S03]  /*01a0*/  IMAD.MOV.U32 R7, RZ, RZ, R6 ;  /* 0x000000ffff077224 */ /* 0x000fc600078e0006 */
[----:B------:R-:W-:-:S04]  /*01b0*/  IADD3 R8, PT, PT, R5, 0x1, RZ ;  /* 0x0000000105087810 */ /* 0x000fc80007ffe0ff */
[C---:B------:R-:W-:Y:S02]  /*01c0*/  LOP3.LUT R9, R8.reuse, 0xfffffff8, RZ, 0xc0, !PT ;  /* 0xfffffff808097812 */ /* 0x040fe400078ec0ff */
[----:B------:R-:W-:Y:S02]  /*01d0*/  LOP3.LUT R8, R8, 0x7, RZ, 0xc0, !PT ;  /* 0x0000000708087812 */ /* 0x000fe400078ec0ff */
[----:B------:R-:W-:-:S07]  /*01e0*/  IADD3 R9, PT, PT, -R9, RZ, RZ ;  /* 0x000000ff09097210 */ /* 0x000fce0007ffe1ff */
.L_x_46:
[----:B------:R-:W0:Y:S01]  /*01f0*/  LDCU UR10, c[0x0][0x3a0] ;  /* 0x00007400ff0a77ac */ /* 0x000e220008000800 */
[----:B------:R-:W-:Y:S01]  /*0200*/  ISETP.GE.U32.AND P1, PT, R5, 0x7, PT ;  /* 0x000000070500780c */ /* 0x000fe20003f26070 */
[----:B------:R-:W-:Y:S01]  /*0210*/  IMAD.IADD R2, R4, 0x1, R7 ;  /* 0x0000000104027824 */ /* 0x000fe200078e0207 */
[C---:B------:R-:W-:Y:S02]  /*0220*/  VIADDMNMX R20, R7.reuse, R0, RZ, !PT ;  /* 0x0000000007147246 */ /* 0x040fe400078001ff */
[----:B------:R-:W-:Y:S02]  /*0230*/  IABS R10, R4 ;  /* 0x00000004000a7213 */ /* 0x000fe40000000000 */
[----:B------:R-:W-:Y:S02]  /*0240*/  VIMNMX R20, PT, PT, R20, UR5, PT ;  /* 0x0000000514147c48 */ /* 0x000fe4000bfe0100 */
[C---:B------:R-:W-:Y:S01]  /*0250*/  ISETP.NE.AND P0, PT, R7.reuse, R10, PT ;  /* 0x0000000a0700720c */ /* 0x040fe20003f05270 */
[----:B------:R-:W-:-:S02]  /*0260*/  VIADD R7, R7, 0x1 ;  /* 0x0000000107077836 */ /* 0x000fc40000000000 */
[----:B0-----:R-:W-:Y:S01]  /*0270*/  IMAD R24, R2, UR10, RZ ;  /* 0x0000000a02187c24 */ /* 0x001fe2000f8e02ff */
[----:B------:R-:W-:-:S04]  /*0280*/  MOV R2, R6 ;  /* 0x0000000600027202 */ /* 0x000fc80000000f00 */
[----:B------:R-:W-:Y:S01]  /*0290*/  IADD3 R21, PT, PT, R4, R24, RZ ;  /* 0x0000001804157210 */ /* 0x000fe20007ffe0ff */
[----:B------:R-:W-:Y:S06]  /*02a0*/  @!P1 BRA `(.L_x_41) ;  /* 0x0000000400189947 */ /* 0x000fec0003800000 */
[----:B------:R-:W-:Y:S01]  /*02b0*/  IADD3 R23, PT, PT, -R4, 0x3, RZ ;  /* 0x0000000304177810 */ /* 0x000fe20007ffe1ff */
[----:B------:R-:W-:Y:S01]  /*02c0*/  IMAD.IADD R2, R3, 0x1, -R4 ;  /* 0x0000000103027824 */ /* 0x000fe200078e0a04 */
[----:B------:R-:W-:Y:S01]  /*02d0*/  MOV R22, R9 ;  /* 0x0000000900167202 */ /* 0x000fe20000000f00 */
[----:B------:R-:W0:Y:S06]  /*02e0*/  LDCU UR10, c[0x0][0x390] ;  /* 0x00007200ff0a77ac */ /* 0x000e2c0008000800 */
.L_x_42:
[----:B------:R-:W1:Y:S01]  /*02f0*/  LDC.64 R18, c[0x0][0x380] ;  /* 0x0000e000ff127b82 */ /* 0x000e620000000a00 */
[----:B------:R-:W-:-:S04]  /*0300*/  VIMNMX R12, PT, PT, RZ, R2, !PT ;  /* 0x00000002ff0c7248 */ /* 0x000fc80007fe0100 */
[----:B------:R-:W-:-:S03]  /*0310*/  VIMNMX R13, PT, PT, R12, UR4, PT ;  /* 0x000000040c0d7c48 */ /* 0x000fc6000bfe0100 */
[----:B------:R-:W2:Y:S02]  /*0320*/  LDC.64 R10, c[0x0][0x398] ;  /* 0x0000e600ff0a7b82 */ /* 0x000ea40000000a00 */
[----:B0-----:R-:W-:-:S04]  /*0330*/  IMAD R13, R20, UR10, R13 ;  /* 0x0000000a140d7c24 */ /* 0x001fc8000f8e020d */
[----:B-1----:R-:W-:-:S06]  /*0340*/  IMAD.WIDE R12, R13, 0x4, R18 ;  /* 0x000000040d0c7825 */ /* 0x002fcc00078e0212 */
[----:B------:R0:W3:Y:S01]  /*0350*/  LDG.E.CONSTANT R12, desc[UR6][R12.64] ;  /* 0x000000060c0c7981 */ /* 0x0000e2000c1e9900 */
[----:B--2---:R-:W-:-:S05]  /*0360*/  IMAD.WIDE R10, R24, 0x4, R10 ;  /* 0x00000004180a7825 */ /* 0x004fca00078e020a */
[----:B------:R-:W3:Y:S01]  /*0370*/  LDG.E.CONSTANT R14, desc[UR6][R10.64] ;  /* 0x000000060a0e7981 */ /* 0x000ee2000c1e9900 */
[C---:B------:R-:W-:Y:S02]  /*0380*/  VIADDMNMX R15, R2.reuse, 0x1, RZ, !PT ;  /* 0x00000001020f7846 */ /* 0x040fe400078001ff */
[----:B------:R-:W-:Y:S01]  /*0390*/  VIADDMNMX R16, R2, 0x2, RZ, !PT ;  /* 0x0000000202107846 */ /* 0x000fe200078001ff */
[----:B------:R-:W2:Y:S01]  /*03a0*/  LDG.E.CONSTANT R28, desc[UR6][R10.64+0xc] ;  /* 0x00000c060a1c7981 */ /* 0x000ea2000c1e9900 */
[----:B------:R-:W-:Y:S02]  /*03b0*/  VIMNMX R15, PT, PT, R15, UR4, PT ;  /* 0x000000040f0f7c48 */ /* 0x000fe4000bfe0100 */
[----:B------:R-:W-:-:S03]  /*03c0*/  VIMNMX R17, PT, PT, R16, UR4, PT ;  /* 0x0000000410117c48 */ /* 0x000fc6000bfe0100 */
[----:B------:R-:W-:Y:S01]  /*03d0*/  IMAD R15, R20, UR10, R15 ;  /* 0x0000000a140f7c24 */ /* 0x000fe2000f8e020f */
[----:B------:R-:W-:Y:S01]  /*03e0*/  VIADDMNMX R26, R2, 0x3, RZ, !PT ;  /* 0x00000003021a7846 */ /* 0x000fe200078001ff */
[----:B------:R-:W-:Y:S02]  /*03f0*/  IMAD R27, R20, UR10, R17 ;  /* 0x0000000a141b7c24 */ /* 0x000fe4000f8e0211 */
[----:B------:R-:W-:Y:S01]  /*0400*/  IMAD.WIDE R16, R15, 0x4, R18 ;  /* 0x000000040f107825 */ /* 0x000fe200078e0212 */
[----:B------:R-:W-:Y:S02]  /*0410*/  VIMNMX R29, PT, PT, R26, UR4, PT ;  /* 0x000000041a1d7c48 */ /* 0x000fe4000bfe0100 */
[----:B------:R-:W4:Y:S04]  /*0420*/  LDG.E.CONSTANT R26, desc[UR6][R10.64+0x4] ;  /* 0x000004060a1a7981 */ /* 0x000f28000c1e9900 */
[----:B------:R-:W4:Y:S01]  /*0430*/  LDG.E.CONSTANT R16, desc[UR6][R16.64] ;  /* 0x0000000610107981 */ /* 0x000f22000c1e9900 */
[----:B0-----:R-:W-:-:S02]  /*0440*/  IMAD R13, R20, UR10, R29 ;  /* 0x0000000a140d7c24 */ /* 0x001fc4000f8e021d */
[----:B---3--:R-:W-:Y:S01]  /*0450*/  FFMA R25, R12, R14, R25 ;  /* 0x0000000e0c197223 */ /* 0x008fe20000000019 */
[--C-:B------:R-:W-:Y:S02]  /*0460*/  IMAD.WIDE R14, R27, 0x4, R18.reuse ;  /* 0x000000041b0e7825 */ /* 0x100fe400078e0212 */
[----:B------:R-:W3:Y:S04]  /*0470*/  LDG.E.CONSTANT R27, desc[UR6][R10.64+0x8] ;  /* 0x000008060a1b7981 */ /* 0x000ee8000c1e9900 */
[----:B------:R0:W3:Y:S01]  /*0480*/  LDG.E.CONSTANT R14, desc[UR6][R14.64] ;  /* 0x000000060e0e7981 */ /* 0x0000e2000c1e9900 */
[----:B------:R-:W-:-:S06]  /*0490*/  IMAD.WIDE R12, R13, 0x4, R18 ;  /* 0x000000040d0c7825 */ /* 0x000fcc00078e0212 */
[----:B------:R-:W2:Y:S01]  /*04a0*/  LDG.E.CONSTANT R12, desc[UR6][R12.64] ;  /* 0x000000060c0c7981 */ /* 0x000ea2000c1e9900 */
[----:B----4-:R-:W-:Y:S01]  /*04b0*/  FFMA R25, R16, R26, R25 ;  /* 0x0000001a10197223 */ /* 0x010fe20000000019 */
[C---:B------:R-:W-:Y:S02]  /*04c0*/  VIADDMNMX R26, R2.reuse, 0x4, RZ, !PT ;  /* 0x00000004021a7846 */ /* 0x040fe400078001ff */
[----:B------:R-:W-:Y:S02]  /*04d0*/  VIADDMNMX R16, R2, 0x6, RZ, !PT ;  /* 0x0000000602107846 */ /* 0x000fe400078001ff */
[----:B0-----:R-:W-:Y:S02]  /*04e0*/  VIMNMX R15, PT, PT, R26, UR4, PT ;  /* 0x000000041a0f7c48 */ /* 0x001fe4000bfe0100 */
[----:B------:R-:W-:Y:S01]  /*04f0*/  VIMNMX R17, PT, PT, R16, UR4, PT ;  /* 0x0000000410117c48 */ /* 0x000fe2000bfe0100 */
[----:B------:R-:W4:Y:S02]  /*0500*/  LDG.E.CONSTANT R26, desc[UR6][R10.64+0x10] ;  /* 0x000010060a1a7981 */ /* 0x000f24000c1e9900 */
[----:B------:R-:W-:-:S02]  /*0510*/  IMAD R15, R20, UR10, R15 ;  /* 0x0000000a140f7c24 */ /* 0x000fc4000f8e020f */
[----:B---3--:R-:W-:Y:S01]  /*0520*/  FFMA R25, R14, R27, R25 ;  /* 0x0000001b0e197223 */ /* 0x008fe20000000019 */
[----:B------:R-:W-:-:S04]  /*0530*/  VIADDMNMX R27, R2, 0x5, RZ, !PT ;  /* 0x00000005021b7846 */ /* 0x000fc800078001ff */
[----:B------:R-:W-:Y:S01]  /*0540*/  VIMNMX R27, PT, PT, R27, UR4, PT ;  /* 0x000000041b1b7c48 */ /* 0x000fe2000bfe0100 */
[----:B--2---:R-:W-:Y:S01]  /*0550*/  FFMA R25, R12, R28, R25 ;  /* 0x0000001c0c197223 */ /* 0x004fe20000000019 */
[----:B------:R-:W-:-:S03]  /*0560*/  VIADDMNMX R28, R2, 0x7, RZ, !PT ;  /* 0x00000007021c7846 */ /* 0x000fc600078001ff */
[C---:B------:R-:W-:Y:S02]  /*0570*/  IMAD R13, R20.reuse, UR10, R27 ;  /* 0x0000000a140d7c24 */ /* 0x040fe4000f8e021b */
[----:B------:R-:W-:Y:S02]  /*0580*/  IMAD R27, R20, UR10, R17 ;  /* 0x0000000a141b7c24 */ /* 0x000fe4000f8e0211 */
[--C-:B------:R-:W-:Y:S01]  /*0590*/  IMAD.WIDE R16, R15, 0x4, R18.reuse ;  /* 0x000000040f107825 */ /* 0x100fe200078e0212 */
[----:B------:R-:W-:Y:S02]  /*05a0*/  VIMNMX R29, PT, PT, R28, UR4, PT ;  /* 0x000000041c1d7c48 */ /* 0x000fe4000bfe0100 */
[----:B------:R-:W2:Y:S01]  /*05b0*/  LDG.E.CONSTANT R28, desc[UR6][R10.64+0x18] ;  /* 0x000018060a1c7981 */ /* 0x000ea2000c1e9900 */
[----:B------:R-:W-:-:S03]  /*05c0*/  IMAD.WIDE R12, R13, 0x4, R18 ;  /* 0x000000040d0c7825 */ /* 0x000fc600078e0212 */
[----:B------:R-:W4:Y:S01]  /*05d0*/  LDG.E.CONSTANT R16, desc[UR6][R16.64] ;  /* 0x0000000610107981 */ /* 0x000f22000c1e9900 */
[----:B------:R-:W-:Y:S02]  /*05e0*/  IMAD R29, R20, UR10, R29 ;  /* 0x0000000a141d7c24 */ /* 0x000fe4000f8e021d */
[--C-:B------:R-:W-:Y:S01]  /*05f0*/  IMAD.WIDE R14, R27, 0x4, R18.reuse ;  /* 0x000000041b0e7825 */ /* 0x100fe200078e0212 */
[----:B------:R-:W3:Y:S04]  /*0600*/  LDG.E.CONSTANT R12, desc[UR6][R12.64] ;  /* 0x000000060c0c7981 */ /* 0x000ee8000c1e9900 */
[----:B------:R-:W3:Y:S01]  /*0610*/  LDG.E.CONSTANT R27, desc[UR6][R10.64+0x14] ;  /* 0x000014060a1b7981 */ /* 0x000ee2000c1e9900 */
[----:B------:R-:W-:-:S03]  /*0620*/  IMAD.WIDE R18, R29, 0x4, R18 ;  /* 0x000000041d127825 */ /* 0x000fc600078e0212 */
[----:B------:R-:W2:Y:S04]  /*0630*/  LDG.E.CONSTANT R14, desc[UR6][R14.64] ;  /* 0x000000060e0e7981 */ /* 0x000ea8000c1e9900 */
[----:B------:R-:W5:Y:S04]  /*0640*/  LDG.E.CONSTANT R18, desc[UR6][R18.64] ;  /* 0x0000000612127981 */ /* 0x000f68000c1e9900 */
[----:B------:R-:W5:Y:S01]  /*0650*/  LDG.E.CONSTANT R29, desc[UR6][R10.64+0x1c] ;  /* 0x00001c060a1d7981 */ /* 0x000f62000c1e9900 */
[----:B------:R-:W-:-:S05]  /*0660*/  VIADD R22, R22, 0x8 ;  /* 0x0000000816167836 */ /* 0x000fca0000000000 */
[----:B------:R-:W-:Y:S01]  /*0670*/  ISETP.NE.AND P1, PT, R22, RZ, PT ;  /* 0x000000ff1600720c */ /* 0x000fe20003f25270 */
[----:B------:R-:W-:Y:S01]  /*0680*/  VIADD R2, R2, 0x8 ;  /* 0x0000000802027836 */ /* 0x000fe20000000000 */
[----:B------:R-:W-:Y:S02]  /*0690*/  IADD3 R23, PT, PT, R23, 0x8, RZ ;  /* 0x0000000817177810 */ /* 0x000fe40007ffe0ff */
[----:B------:R-:W-:Y:S01]  /*06a0*/  IADD3 R24, PT, PT, R24, 0x8, RZ ;  /* 0x0000000818187810 */ /* 0x000fe20007ffe0ff */
[----:B----4-:R-:W-:-:S04]  /*06b0*/  FFMA R25, R16, R26, R25 ;  /* 0x0000001a10197223 */ /* 0x010fc80000000019 */
[----:B---3--:R-:W-:-:S04]  /*06c0*/  FFMA R25, R12, R27, R25 ;  /* 0x0000001b0c197223 */ /* 0x008fc80000000019 */
[----:B--2---:R-:W-:-:S04]  /*06d0*/  FFMA R25, R14, R28, R25 ;  /* 0x0000001c0e197223 */ /* 0x004fc80000000019 */
[----:B-----5:R-:W-:Y:S01]  /*06e0*/  FFMA R25, R18, R29, R25 ;  /* 0x0000001d12197223 */ /* 0x020fe20000000019 */
[----:B------:R-:W-:Y:S06]  /*06f0*/  @P1 BRA `(.L_x_42) ;  /* 0xfffffff800fc1947 */ /* 0x000fec000383ffff */
[----:B------:R-:W-:-:S07]  /*0700*/  VIADD R2, R23, 0xfffffffd ;  /* 0xfffffffd17027836 */ /* 0x000fce0000000000 */
.L_x_41:
[----:B------:R-:W-:-:S13]  /*0710*/  ISETP.NE.AND P1, PT, R8, RZ, PT ;  /* 0x000000ff0800720c */ /* 0x000fda0003f25270 */
[----:B------:R-:W-:Y:S05]  /*0720*/  @!P1 BRA `(.L_x_43) ;  /* 0x00000004003c9947 */ /* 0x000fea0003800000 */
[----:B------:R-:W-:Y:S01]  /*0730*/  IADD3 R10, PT, PT, R8, -0x1, RZ ;  /* 0xffffffff080a7810 */ /* 0x000fe20007ffe0ff */
[----:B------:R-:W-:-:S03]  /*0740*/  VIADD R22, R5, 0x1 ;  /* 0x0000000105167836 */ /* 0x000fc60000000000 */
[----:B------:R-:W-:Y:S02]  /*0750*/  ISETP.GE.U32.AND P1, PT, R10, 0x3, PT ;  /* 0x000000030a00780c */ /* 0x000fe40003f26070 */
[----:B------:R-:W-:-:S11]  /*0760*/  LOP3.LUT P2, R22, R22, 0x3, RZ, 0xc0, !PT ;  /* 0x0000000316167812 */ /* 0x000fd6000784c0ff */
[----:B------:R-:W-:Y:S05]  /*0770*/  @!P1 BRA `(.L_x_44) ;  /* 0x00000000008c9947 */ /* 0x000fea0003800000 */
[----:B------:R-:W0:Y:S01]  /*0780*/  LDC.64 R10, c[0x0][0x380] ;  /* 0x0000e000ff0a7b82 */ /* 0x000e220000000a00 */
[----:B------:R-:W1:Y:S01]  /*0790*/  LDCU UR10, c[0x0][0x390] ;  /* 0x00007200ff0a77ac */ /* 0x000e620008000800 */
[----:B------:R-:W-:Y:S01]  /*07a0*/  IADD3 R12, PT, PT, R3, R2, RZ ;  /* 0x00000002030c7210 */ /* 0x000fe20007ffe0ff */
[----:B------:R-:W-:-:S03]  /*07b0*/  IMAD.IADD R15, R21, 0x1, R2 ;  /* 0x00000001150f7824 */ /* 0x000fc600078e0202 */
[----:B------:R-:W-:Y:S02]  /*07c0*/  VIMNMX R13, PT, PT, RZ, R12, !PT ;  /* 0x0000000cff0d7248 */ /* 0x000fe40007fe0100 */
[----:B------:R-:W2:Y:S01]  /*07d0*/  LDC.64 R16, c[0x0][0x398] ;  /* 0x0000e600ff107b82 */ /* 0x000ea20000000a00 */
[----:B------:R-:W-:Y:S02]  /*07e0*/  VIADDMNMX R14, R12, 0x1, RZ, !PT ;  /* 0x000000010c0e7846 */ /* 0x000fe400078001ff */
[----:B------:R-:W-:Y:S02]  /*07f0*/  VIMNMX R13, PT, PT, R13, UR4, PT ;  /* 0x000000040d0d7c48 */ /* 0x000fe4000bfe0100 */
[----:B------:R-:W-:Y:S02]  /*0800*/  VIMNMX R19, PT, PT, R14, UR4, PT ;  /* 0x000000040e137c48 */ /* 0x000fe4000bfe0100 */
[C---:B------:R-:W-:Y:S02]  /*0810*/  VIADDMNMX R18, R12.reuse, 0x2, RZ, !PT ;  /* 0x000000020c127846 */ /* 0x040fe400078001ff */
[----:B------:R-:W-:Y:S01]  /*0820*/  VIADDMNMX R12, R12, 0x3, RZ, !PT ;  /* 0x000000030c0c7846 */ /* 0x000fe200078001ff */
[----:B-1----:R-:W-:Y:S01]  /*0830*/  IMAD R13, R20, UR10, R13 ;  /* 0x0000000a140d7c24 */ /* 0x002fe2000f8e020d */
[----:B------:R-:W-:Y:S01]  /*0840*/  VIMNMX R27, PT, PT, R18, UR4, PT ;  /* 0x00000004121b7c48 */ /* 0x000fe2000bfe0100 */
[----:B------:R-:W-:Y:S01]  /*0850*/  IMAD R23, R20, UR10, R19 ;  /* 0x0000000a14177c24 */ /* 0x000fe2000f8e0213 */
[----:B------:R-:W-:Y:S01]  /*0860*/  VIMNMX R29, PT, PT, R12, UR4, PT ;  /* 0x000000040c1d7c48 */ /* 0x000fe2000bfe0100 */
[----:B0-----:R-:W-:-:S04]  /*0870*/  IMAD.WIDE R18, R13, 0x4, R10 ;  /* 0x000000040d127825 */ /* 0x001fc800078e020a */
[----:B------:R-:W-:Y:S02]  /*0880*/  IMAD.WIDE R12, R23, 0x4, R10 ;  /* 0x00000004170c7825 */ /* 0x000fe400078e020a */
[----:B------:R-:W3:Y:S02]  /*0890*/  LDG.E.CONSTANT R18, desc[UR6][R18.64] ;  /* 0x0000000612127981 */ /* 0x000ee4000c1e9900 */
[----:B--2---:R-:W-:Y:S02]  /*08a0*/  IMAD.WIDE R16, R15, 0x4, R16 ;  /* 0x000000040f107825 */ /* 0x004fe400078e0210 */
[----:B------:R-:W2:Y:S02]  /*08b0*/  LDG.E.CONSTANT R12, desc[UR6][R12.64] ;  /* 0x000000060c0c7981 */ /* 0x000ea4000c1e9900 */
[C---:B------:R-:W-:Y:S02]  /*08c0*/  IMAD R15, R20.reuse, UR10, R27 ;  /* 0x0000000a140f7c24 */ /* 0x040fe4000f8e021b */
[----:B------:R-:W3:Y:S01]  /*08d0*/  LDG.E.CONSTANT R23, desc[UR6][R16.64] ;  /* 0x0000000610177981 */ /* 0x000ee2000c1e9900 */
[----:B------:R-:W-:-:S02]  /*08e0*/  IMAD R29, R20, UR10, R29 ;  /* 0x0000000a141d7c24 */ /* 0x000fc4000f8e021d */
[--C-:B------:R-:W-:Y:S01]  /*08f0*/  IMAD.WIDE R14, R15, 0x4, R10.reuse ;  /* 0x000000040f0e7825 */ /* 0x100fe200078e020a */
[----:B------:R-:W2:Y:S03]  /*0900*/  LDG.E.CONSTANT R27, desc[UR6][R16.64+0x4] ;  /* 0x00000406101b7981 */ /* 0x000ea6000c1e9900 */
[----:B------:R-:W-:Y:S01]  /*0910*/  IMAD.WIDE R10, R29, 0x4, R10 ;  /* 0x000000041d0a7825 */ /* 0x000fe200078e020a */
[----:B------:R-:W4:Y:S04]  /*0920*/  LDG.E.CONSTANT R24, desc[UR6][R16.64+0x8] ;  /* 0x0000080610187981 */ /* 0x000f28000c1e9900 */
[----:B------:R-:W4:Y:S04]  /*0930*/  LDG.E.CONSTANT R14, desc[UR6][R14.64] ;  /* 0x000000060e0e7981 */ /* 0x000f28000c1e9900 */
[----:B------:R-:W5:Y:S04]  /*0940*/  LDG.E.CONSTANT R10, desc[UR6][R10.64] ;  /* 0x000000060a0a7981 */ /* 0x000f68000c1e9900 */
[----:B------:R-:W5:Y:S01]  /*0950*/  LDG.E.CONSTANT R26, desc[UR6][R16.64+0xc] ;  /* 0x00000c06101a7981 */ /* 0x000f62000c1e9900 */
[----:B------:R-:W-:Y:S01]  /*0960*/  IADD3 R2, PT, PT, R2, 0x4, RZ ;  /* 0x0000000402027810 */ /* 0x000fe20007ffe0ff */
[----:B---3--:R-:W-:-:S04]  /*0970*/  FFMA R23, R18, R23, R25 ;  /* 0x0000001712177223 */ /* 0x008fc80000000019 */
[----:B--2---:R-:W-:-:S04]  /*0980*/  FFMA R23, R12, R27, R23 ;  /* 0x0000001b0c177223 */ /* 0x004fc80000000017 */
[----:B----4-:R-:W-:-:S04]  /*0990*/  FFMA R23, R14, R24, R23 ;  /* 0x000000180e177223 */ /* 0x010fc80000000017 */
[----:B-----5:R-:W-:-:S07]  /*09a0*/  FFMA R25, R10, R26, R23 ;  /* 0x0000001a0a197223 */ /* 0x020fce0000000017 */
.L_x_44:
[----:B------:R-:W-:Y:S05]  /*09b0*/  @!P2 BRA `(.L_x_43) ;  /* 0x000000000098a947 */ /* 0x000fea0003800000 */
[----:B------:R-:W-:Y:S02]  /*09c0*/  ISETP.NE.AND P1, PT, R22, 0x1, PT ;  /* 0x000000011600780c */ /* 0x000fe40003f25270 */
[----:B------:R-:W-:-:S04]  /*09d0*/  LOP3.LUT R10, R5, 0x1, RZ, 0xc0, !PT ;  /* 0x00000001050a7812 */ /* 0x000fc800078ec0ff */
[----:B------:R-:W-:-:S07]  /*09e0*/  ISETP.NE.U32.AND P2, PT, R10, 0x1, PT ;  /* 0x000000010a00780c */ /* 0x000fce0003f45070 */
[----:B------:R-:W-:Y:S06]  /*09f0*/  @!P1 BRA `(.L_x_45) ;  /* 0x0000000000549947 */ /* 0x000fec0003800000 */
        /* <DEDUP_REMOVED lines=8> */
[----:B------:R-:W-:-:S03]  /*0a80*/  VIMNMX R19, PT, PT, R12, UR4, PT ;  /* 0x000000040c137c48 */ /* 0x000fc6000bfe0100 */
[C---:B-1----:R-:W-:Y:S02]  /*0a90*/  IMAD R13, R20.reuse, UR10, R13 ;  /* 0x0000000a140d7c24 */ /* 0x042fe4000f8e020d */
[----:B------:R-:W-:Y:S02]  /*0aa0*/  IMAD R19, R20, UR10, R19 ;  /* 0x0000000a14137c24 */ /* 0x000fe4000f8e0213 */
[----:B0-----:R-:W-:-:S04]  /*0ab0*/  IMAD.WIDE R12, R13, 0x4, R14 ;  /* 0x000000040d0c7825 */ /* 0x001fc800078e020e */
[----:B------:R-:W-:Y:S02]  /*0ac0*/  IMAD.WIDE R14, R19, 0x4, R14 ;  /* 0x00000004130e7825 */ /* 0x000fe400078e020e */
[----:B------:R-:W3:Y:S02]  /*0ad0*/  LDG.E.CONSTANT R12, desc[UR6][R12.64] ;  /* 0x000000060c0c7981 */ /* 0x000ee4000c1e9900 */
[----:B--2---:R-:W-:Y:S02]  /*0ae0*/  IMAD.WIDE R10, R17, 0x4, R10 ;  /* 0x00000004110a7825 */ /* 0x004fe400078e020a */
[----:B------:R-:W2:Y:S04]  /*0af0*/  LDG.E.CONSTANT R15, desc[UR6][R14.64] ;  /* 0x000000060e0f7981 */ /* 0x000ea8000c1e9900 */
[----:B------:R-:W3:Y:S04]  /*0b00*/  LDG.E.CONSTANT R16, desc[UR6][R10.64] ;  /* 0x000000060a107981 */ /* 0x000ee8000c1e9900 */
[----:B------:R-:W2:Y:S01]  /*0b10*/  LDG.E.CONSTANT R17, desc[UR6][R10.64+0x4] ;  /* 0x000004060a117981 */ /* 0x000ea2000c1e9900 */
[----:B------:R-:W-:Y:S01]  /*0b20*/  IADD3 R2, PT, PT, R2, 0x2, RZ ;  /* 0x0000000202027810 */ /* 0x000fe20007ffe0ff */
[----:B---3--:R-:W-:-:S04]  /*0b30*/  FFMA R16, R12, R16, R25 ;  /* 0x000000100c107223 */ /* 0x008fc80000000019 */
[----:B--2---:R-:W-:-:S07]  /*0b40*/  FFMA R25, R15, R17, R16 ;  /* 0x000000110f197223 */ /* 0x004fce0000000010 */
.L_x_45:
[----:B------:R-:W-:Y:S05]  /*0b50*/  @!P2 BRA `(.L_x_43) ;  /* 0x000000000030a947 */ /* 0x000fea0003800000 */
[----:B------:R-:W0:Y:S01]  /*0b60*/  LDC.64 R12, c[0x0][0x398] ;  /* 0x0000e600ff0c7b82 */ /* 0x000e220000000a00 */
[----:B------:R-:W1:Y:S01]  /*0b70*/  LDCU UR10, c[0x0][0x390] ;  /* 0x00007200ff0a77ac */ /* 0x000e620008000800 */
[----:B------:R-:W-:Y:S02]  /*0b80*/  VIADDMNMX R14, R2, R3, RZ, !PT ;  /* 0x00000003020e7246 */ /* 0x000fe400078001ff */
[----:B------:R-:W-:Y:S02]  /*0b90*/  IADD3 R21, PT, PT, R21, R2, RZ ;  /* 0x0000000215157210 */ /* 0x000fe40007ffe0ff */
[----:B------:R-:W-:Y:S02]  /*0ba0*/  VIMNMX R15, PT, PT, R14, UR4, PT ;  /* 0x000000040e0f7c48 */ /* 0x000fe4000bfe0100 */
[----:B------:R-:W2:Y:S03]  /*0bb0*/  LDC.64 R10, c[0x0][0x380] ;  /* 0x0000e000ff0a7b82 */ /* 0x000ea60000000a00 */
[----:B-1----:R-:W-:-:S02]  /*0bc0*/  IMAD R15, R20, UR10, R15 ;  /* 0x0000000a140f7c24 */ /* 0x002fc4000f8e020f */
[----:B0-----:R-:W-:-:S06]  /*0bd0*/  IMAD.WIDE R12, R21, 0x4, R12 ;  /* 0x00000004150c7825 */ /* 0x001fcc00078e020c */
[----:B------:R-:W3:Y:S01]  /*0be0*/  LDG.E.CONSTANT R12, desc[UR6][R12.64] ;  /* 0x000000060c0c7981 */ /* 0x000ee2000c1e9900 */
[----:B--2---:R-:W-:-:S06]  /*0bf0*/  IMAD.WIDE R10, R15, 0x4, R10 ;  /* 0x000000040f0a7825 */ /* 0x004fcc00078e020a */
[----:B------:R-:W3:Y:S02]  /*0c00*/  LDG.E.CONSTANT R10, desc[UR6][R10.64] ;  /* 0x000000060a0a7981 */ /* 0x000ee4000c1e9900 */
[----:B---3--:R-:W-:-:S07]  /*0c10*/  FFMA R25, R10, R12, R25 ;  /* 0x0000000c0a197223 */ /* 0x008fce0000000019 */
.L_x_43:
[----:B------:R-:W-:Y:S05]  /*0c20*/  @P0 BRA `(.L_x_46) ;  /* 0xfffffff400700947 */ /* 0x000fea000383ffff */
.L_x_40:
[----:B------:R-:W0:Y:S01]  /*0c30*/  LDC.64 R4, c[0x0][0x388] ;  /* 0x0000e200ff047b82 */ /* 0x000e220000000a00 */
[----:B------:R-:W1:Y:S02]  /*0c40*/  LDCU UR4, c[0x0][0x390] ;  /* 0x00007200ff0477ac */ /* 0x000e640008000800 */
[----:B-1----:R-:W-:-:S04]  /*0c50*/  IMAD R3, R0, UR4, R3 ;  /* 0x0000000400037c24 */ /* 0x002fc8000f8e0203 */
[----:B0-----:R-:W-:-:S05]  /*0c60*/  IMAD.WIDE R2, R3, 0x4, R4 ;  /* 0x0000000403027825 */ /* 0x001fca00078e0204 */
[----:B------:R-:W-:Y:S01]  /*0c70*/  STG.E desc[UR6][R2.64], R25 ;  /* 0x0000001902007986 */ /* 0x000fe2000c101906 */
[----:B------:R-:W-:Y:S05]  /*0c80*/  EXIT ;  /* 0x000000000000794d */ /* 0x000fea0003800000 */
.L_x_47:
        /* <DEDUP_REMOVED lines=15> */
.L_x_54:


//--------------------- .nv.shared.reserved.0     --------------------------
	.section	.nv.shared.reserved.0,"aw",@nobits
	.weak		__nv_reservedSMEM_offset_0_alias
	.size		__nv_reservedSMEM_offset_0_alias, 0, 64
	.other		__nv_reservedSMEM_offset_0_alias,@"STO_CUDA_RESERVED_SHARED STV_DEFAULT"
__nv_reservedSMEM_offset_0_alias:
	.zero		0
	.zero		64


//--------------------- .nv.constant0._Z20laplacianConvolutionPKfPfiiS0_i --------------------------
	.section	.nv.constant0._Z20laplacianConvolutionPKfPfiiS0_i,"a",@progbits
	.sectionflags	@""
	.align	4
.nv.constant0._Z20laplacianConvolutionPKfPfiiS0_i:
	.zero		932


//--------------------- .nv.constant0._Z19meanBlurConvolutionPKfPfiiS0_i --------------------------
	.section	.nv.constant0._Z19meanBlurConvolutionPKfPfiiS0_i,"a",@progbits
	.sectionflags	@""
	.align	4
.nv.constant0._Z19meanBlurConvolutionPKfPfiiS0_i:
	.zero		932


//--------------------- .nv.constant0._Z18sharpenConvolutionPKfPfiiS0_i --------------------------
	.section	.nv.constant0._Z18sharpenConvolutionPKfPfiiS0_i,"a",@progbits
	.sectionflags	@""
	.align	4
.nv.constant0._Z18sharpenConvolutionPKfPfiiS0_i:
	.zero		932


//--------------------- .nv.constant0._Z16sobelConvolutionPKfPfiiS0_S0_i --------------------------
	.section	.nv.constant0._Z16sobelConvolutionPKfPfiiS0_S0_i,"a",@progbits
	.sectionflags	@""
	.align	4
.nv.constant0._Z16sobelConvolutionPKfPfiiS0_S0_i:
	.zero		940


//--------------------- .nv.constant0._Z19gaussianConvolutionPKfPfiiS0_i --------------------------
	.section	.nv.constant0._Z19gaussianConvolutionPKfPfiiS0_i,"a",@progbits
	.sectionflags	@""
	.align	4
.nv.constant0._Z19gaussianConvolutionPKfPfiiS0_i:
	.zero		932


//--------------------- .nv.constant0._Z18conv2dGlobalKernelPKfPfiiS0_i --------------------------
	.section	.nv.constant0._Z18conv2dGlobalKernelPKfPfiiS0_i,"a",@progbits
	.sectionflags	@""
	.align	4
.nv.constant0._Z18conv2dGlobalKernelPKfPfiiS0_i:
	.zero		932


//--------------------- SYMBOLS --------------------------

	.type		.nv.reservedSmem.offset0,@object
	.size		.nv.reservedSmem.offset0,0x4
